//
// Generated by NVIDIA NVVM Compiler
//
// Compiler Build ID: CL-36424714
// Cuda compilation tools, release 13.0, V13.0.88
// Based on NVVM 20.0.0
//

.version 9.0
.target sm_100
.address_size 64

	// .globl	_Z14attention_2x32iPKfS0_S0_S0_Pf
// _ZZ14attention_2x32iPKfS0_S0_S0_PfE3k_s has been demoted
// _ZZ14attention_2x32iPKfS0_S0_S0_PfE3v_s has been demoted

.visible .entry _Z14attention_2x32iPKfS0_S0_S0_Pf(
	.param .u32 _Z14attention_2x32iPKfS0_S0_S0_Pf_param_0,
	.param .u64 .ptr .align 1 _Z14attention_2x32iPKfS0_S0_S0_Pf_param_1,
	.param .u64 .ptr .align 1 _Z14attention_2x32iPKfS0_S0_S0_Pf_param_2,
	.param .u64 .ptr .align 1 _Z14attention_2x32iPKfS0_S0_S0_Pf_param_3,
	.param .u64 .ptr .align 1 _Z14attention_2x32iPKfS0_S0_S0_Pf_param_4,
	.param .u64 .ptr .align 1 _Z14attention_2x32iPKfS0_S0_S0_Pf_param_5
)
{
	.reg .pred 	%p<2>;
	.reg .b32 	%r<90>;
	.reg .b32 	%f<640>;
	.reg .b64 	%rd<17>;
	// demoted variable
	.shared .align 4 .b8 _ZZ14attention_2x32iPKfS0_S0_S0_PfE3k_s[1024];
	// demoted variable
	.shared .align 4 .b8 _ZZ14attention_2x32iPKfS0_S0_S0_PfE3v_s[1024];
	ld.param.u32 	%r3, [_Z14attention_2x32iPKfS0_S0_S0_Pf_param_0];
	ld.param.u64 	%rd4, [_Z14attention_2x32iPKfS0_S0_S0_Pf_param_4];
	ld.param.u64 	%rd5, [_Z14attention_2x32iPKfS0_S0_S0_Pf_param_5];
	mov.u32 	%r4, %ntid.x;
	mov.u32 	%r5, %ctaid.x;
	mov.u32 	%r1, %tid.x;
	mad.lo.s32 	%r2, %r4, %r5, %r1;
	setp.ge.s32 	%p1, %r2, %r3;
	@%p1 bra 	$L__BB0_2;
	ld.param.u64 	%rd16, [_Z14attention_2x32iPKfS0_S0_S0_Pf_param_3];
	ld.param.u64 	%rd15, [_Z14attention_2x32iPKfS0_S0_S0_Pf_param_2];
	ld.param.u64 	%rd14, [_Z14attention_2x32iPKfS0_S0_S0_Pf_param_1];
	shl.b32 	%r6, %r1, 1;
	and.b32  	%r7, %r6, 1984;
	cvta.to.global.u64 	%rd6, %rd5;
	and.b32  	%r8, %r1, 31;
	shr.s32 	%r9, %r2, 31;
	shr.u32 	%r10, %r9, 27;
	add.s32 	%r11, %r2, %r10;
	cvta.to.global.u64 	%rd7, %rd15;
	cvta.to.global.u64 	%rd8, %rd4;
	cvta.to.global.u64 	%rd9, %rd16;
	cvta.to.global.u64 	%rd10, %rd14;
	ld.global.f32 	%f1, [%rd7];
	and.b32  	%r12, %r6, 62;
	shl.b32 	%r13, %r11, 1;
	and.b32  	%r14, %r13, -64;
	or.b32  	%r15, %r12, %r14;
	mul.wide.s32 	%rd11, %r15, 4;
	add.s64 	%rd12, %rd8, %rd11;
	ld.global.f32 	%f2, [%rd12];
	ld.global.f32 	%f3, [%rd7+8];
	ld.global.f32 	%f4, [%rd12+4];
	mul.f32 	%f5, %f3, %f4;
	fma.rn.f32 	%f6, %f1, %f2, %f5;
	or.b32  	%r16, %r7, %r8;
	shl.b32 	%r17, %r16, 2;
	mov.u32 	%r18, _ZZ14attention_2x32iPKfS0_S0_S0_PfE3k_s;
	add.s32 	%r19, %r18, %r17;
	st.shared.f32 	[%r19], %f6;
	ld.global.f32 	%f7, [%rd7+4];
	ld.global.f32 	%f8, [%rd7+12];
	mul.f32 	%f9, %f8, %f4;
	fma.rn.f32 	%f10, %f7, %f2, %f9;
	st.shared.f32 	[%r19+128], %f10;
	ld.global.f32 	%f11, [%rd9];
	ld.global.f32 	%f12, [%rd9+8];
	mul.f32 	%f13, %f12, %f4;
	fma.rn.f32 	%f14, %f11, %f2, %f13;
	mov.u32 	%r20, _ZZ14attention_2x32iPKfS0_S0_S0_PfE3v_s;
	add.s32 	%r21, %r20, %r17;
	st.shared.f32 	[%r21], %f14;
	ld.global.f32 	%f15, [%rd9+4];
	ld.global.f32 	%f16, [%rd9+12];
	mul.f32 	%f17, %f16, %f4;
	fma.rn.f32 	%f18, %f15, %f2, %f17;
	st.shared.f32 	[%r21+128], %f18;
	ld.global.f32 	%f19, [%rd10];
	ld.global.f32 	%f20, [%rd10+8];
	mul.f32 	%f21, %f20, %f4;
	fma.rn.f32 	%f22, %f19, %f2, %f21;
	ld.global.f32 	%f23, [%rd10+4];
	ld.global.f32 	%f24, [%rd10+12];
	mul.f32 	%f25, %f24, %f4;
	fma.rn.f32 	%f26, %f23, %f2, %f25;
	bar.sync 	0;
	shl.b32 	%r22, %r1, 3;
	and.b32  	%r23, %r22, 7936;
	add.s32 	%r24, %r18, %r23;
	ld.shared.f32 	%f27, [%r24];
	ld.shared.f32 	%f28, [%r24+128];
	mul.f32 	%f29, %f26, %f28;
	fma.rn.f32 	%f30, %f22, %f27, %f29;
	fma.rn.f32 	%f31, %f30, 0f3BBB989D, 0f3F000000;
	cvt.sat.f32.f32 	%f32, %f31;
	mov.f32 	%f33, 0f4B400001;
	mov.f32 	%f34, 0f437C0000;
	fma.rm.f32 	%f35, %f32, %f34, %f33;
	add.f32 	%f36, %f35, 0fCB40007F;
	neg.f32 	%f37, %f36;
	fma.rn.f32 	%f38, %f30, 0f3FB8AA3B, %f37;
	fma.rn.f32 	%f39, %f30, 0f32A57060, %f38;
	mov.b32 	%r25, %f35;
	shl.b32 	%r26, %r25, 23;
	mov.b32 	%f40, %r26;
	ex2.approx.ftz.f32 	%f41, %f39;
	mul.f32 	%f42, %f41, %f40;
	add.f32 	%f43, %f42, 0f00000000;
	ld.shared.f32 	%f44, [%r24+4];
	ld.shared.f32 	%f45, [%r24+132];
	mul.f32 	%f46, %f26, %f45;
	fma.rn.f32 	%f47, %f22, %f44, %f46;
	fma.rn.f32 	%f48, %f47, 0f3BBB989D, 0f3F000000;
	cvt.sat.f32.f32 	%f49, %f48;
	fma.rm.f32 	%f50, %f49, %f34, %f33;
	add.f32 	%f51, %f50, 0fCB40007F;
	neg.f32 	%f52, %f51;
	fma.rn.f32 	%f53, %f47, 0f3FB8AA3B, %f52;
	fma.rn.f32 	%f54, %f47, 0f32A57060, %f53;
	mov.b32 	%r27, %f50;
	shl.b32 	%r28, %r27, 23;
	mov.b32 	%f55, %r28;
	ex2.approx.ftz.f32 	%f56, %f54;
	mul.f32 	%f57, %f56, %f55;
	add.f32 	%f58, %f43, %f57;
	ld.shared.f32 	%f59, [%r24+8];
	ld.shared.f32 	%f60, [%r24+136];
	mul.f32 	%f61, %f26, %f60;
	fma.rn.f32 	%f62, %f22, %f59, %f61;
	fma.rn.f32 	%f63, %f62, 0f3BBB989D, 0f3F000000;
	cvt.sat.f32.f32 	%f64, %f63;
	fma.rm.f32 	%f65, %f64, %f34, %f33;
	add.f32 	%f66, %f65, 0fCB40007F;
	neg.f32 	%f67, %f66;
	fma.rn.f32 	%f68, %f62, 0f3FB8AA3B, %f67;
	fma.rn.f32 	%f69, %f62, 0f32A57060, %f68;
	mov.b32 	%r29, %f65;
	shl.b32 	%r30, %r29, 23;
	mov.b32 	%f70, %r30;
	ex2.approx.ftz.f32 	%f71, %f69;
	mul.f32 	%f72, %f71, %f70;
	add.f32 	%f73, %f58, %f72;
	ld.shared.f32 	%f74, [%r24+12];
	ld.shared.f32 	%f75, [%r24+140];
	mul.f32 	%f76, %f26, %f75;
	fma.rn.f32 	%f77, %f22, %f74, %f76;
	fma.rn.f32 	%f78, %f77, 0f3BBB989D, 0f3F000000;
	cvt.sat.f32.f32 	%f79, %f78;
	fma.rm.f32 	%f80, %f79, %f34, %f33;
	add.f32 	%f81, %f80, 0fCB40007F;
	neg.f32 	%f82, %f81;
	fma.rn.f32 	%f83, %f77, 0f3FB8AA3B, %f82;
	fma.rn.f32 	%f84, %f77, 0f32A57060, %f83;
	mov.b32 	%r31, %f80;
	shl.b32 	%r32, %r31, 23;
	mov.b32 	%f85, %r32;
	ex2.approx.ftz.f32 	%f86, %f84;
	mul.f32 	%f87, %f86, %f85;
	add.f32 	%f88, %f73, %f87;
	ld.shared.f32 	%f89, [%r24+16];
	ld.shared.f32 	%f90, [%r24+144];
	mul.f32 	%f91, %f26, %f90;
	fma.rn.f32 	%f92, %f22, %f89, %f91;
	fma.rn.f32 	%f93, %f92, 0f3BBB989D, 0f3F000000;
	cvt.sat.f32.f32 	%f94, %f93;
	fma.rm.f32 	%f95, %f94, %f34, %f33;
	add.f32 	%f96, %f95, 0fCB40007F;
	neg.f32 	%f97, %f96;
	fma.rn.f32 	%f98, %f92, 0f3FB8AA3B, %f97;
	fma.rn.f32 	%f99, %f92, 0f32A57060, %f98;
	mov.b32 	%r33, %f95;
	shl.b32 	%r34, %r33, 23;
	mov.b32 	%f100, %r34;
	ex2.approx.ftz.f32 	%f101, %f99;
	mul.f32 	%f102, %f101, %f100;
	add.f32 	%f103, %f88, %f102;
	ld.shared.f32 	%f104, [%r24+20];
	ld.shared.f32 	%f105, [%r24+148];
	mul.f32 	%f106, %f26, %f105;
	fma.rn.f32 	%f107, %f22, %f104, %f106;
	fma.rn.f32 	%f108, %f107, 0f3BBB989D, 0f3F000000;
	cvt.sat.f32.f32 	%f109, %f108;
	fma.rm.f32 	%f110, %f109, %f34, %f33;
	add.f32 	%f111, %f110, 0fCB40007F;
	neg.f32 	%f112, %f111;
	fma.rn.f32 	%f113, %f107, 0f3FB8AA3B, %f112;
	fma.rn.f32 	%f114, %f107, 0f32A57060, %f113;
	mov.b32 	%r35, %f110;
	shl.b32 	%r36, %r35, 23;
	mov.b32 	%f115, %r36;
	ex2.approx.ftz.f32 	%f116, %f114;
	mul.f32 	%f117, %f116, %f115;
	add.f32 	%f118, %f103, %f117;
	ld.shared.f32 	%f119, [%r24+24];
	ld.shared.f32 	%f120, [%r24+152];
	mul.f32 	%f121, %f26, %f120;
	fma.rn.f32 	%f122, %f22, %f119, %f121;
	fma.rn.f32 	%f123, %f122, 0f3BBB989D, 0f3F000000;
	cvt.sat.f32.f32 	%f124, %f123;
	fma.rm.f32 	%f125, %f124, %f34, %f33;
	add.f32 	%f126, %f125, 0fCB40007F;
	neg.f32 	%f127, %f126;
	fma.rn.f32 	%f128, %f122, 0f3FB8AA3B, %f127;
	fma.rn.f32 	%f129, %f122, 0f32A57060, %f128;
	mov.b32 	%r37, %f125;
	shl.b32 	%r38, %r37, 23;
	mov.b32 	%f130, %r38;
	ex2.approx.ftz.f32 	%f131, %f129;
	mul.f32 	%f132, %f131, %f130;
	add.f32 	%f133, %f118, %f132;
	ld.shared.f32 	%f134, [%r24+28];
	ld.shared.f32 	%f135, [%r24+156];
	mul.f32 	%f136, %f26, %f135;
	fma.rn.f32 	%f137, %f22, %f134, %f136;
	fma.rn.f32 	%f138, %f137, 0f3BBB989D, 0f3F000000;
	cvt.sat.f32.f32 	%f139, %f138;
	fma.rm.f32 	%f140, %f139, %f34, %f33;
	add.f32 	%f141, %f140, 0fCB40007F;
	neg.f32 	%f142, %f141;
	fma.rn.f32 	%f143, %f137, 0f3FB8AA3B, %f142;
	fma.rn.f32 	%f144, %f137, 0f32A57060, %f143;
	mov.b32 	%r39, %f140;
	shl.b32 	%r40, %r39, 23;
	mov.b32 	%f145, %r40;
	ex2.approx.ftz.f32 	%f146, %f144;
	mul.f32 	%f147, %f146, %f145;
	add.f32 	%f148, %f133, %f147;
	ld.shared.f32 	%f149, [%r24+32];
	ld.shared.f32 	%f150, [%r24+160];
	mul.f32 	%f151, %f26, %f150;
	fma.rn.f32 	%f152, %f22, %f149, %f151;
	fma.rn.f32 	%f153, %f152, 0f3BBB989D, 0f3F000000;
	cvt.sat.f32.f32 	%f154, %f153;
	fma.rm.f32 	%f155, %f154, %f34, %f33;
	add.f32 	%f156, %f155, 0fCB40007F;
	neg.f32 	%f157, %f156;
	fma.rn.f32 	%f158, %f152, 0f3FB8AA3B, %f157;
	fma.rn.f32 	%f159, %f152, 0f32A57060, %f158;
	mov.b32 	%r41, %f155;
	shl.b32 	%r42, %r41, 23;
	mov.b32 	%f160, %r42;
	ex2.approx.ftz.f32 	%f161, %f159;
	mul.f32 	%f162, %f161, %f160;
	add.f32 	%f163, %f148, %f162;
	ld.shared.f32 	%f164, [%r24+36];
	ld.shared.f32 	%f165, [%r24+164];
	mul.f32 	%f166, %f26, %f165;
	fma.rn.f32 	%f167, %f22, %f164, %f166;
	fma.rn.f32 	%f168, %f167, 0f3BBB989D, 0f3F000000;
	cvt.sat.f32.f32 	%f169, %f168;
	fma.rm.f32 	%f170, %f169, %f34, %f33;
	add.f32 	%f171, %f170, 0fCB40007F;
	neg.f32 	%f172, %f171;
	fma.rn.f32 	%f173, %f167, 0f3FB8AA3B, %f172;
	fma.rn.f32 	%f174, %f167, 0f32A57060, %f173;
	mov.b32 	%r43, %f170;
	shl.b32 	%r44, %r43, 23;
	mov.b32 	%f175, %r44;
	ex2.approx.ftz.f32 	%f176, %f174;
	mul.f32 	%f177, %f176, %f175;
	add.f32 	%f178, %f163, %f177;
	ld.shared.f32 	%f179, [%r24+40];
	ld.shared.f32 	%f180, [%r24+168];
	mul.f32 	%f181, %f26, %f180;
	fma.rn.f32 	%f182, %f22, %f179, %f181;
	fma.rn.f32 	%f183, %f182, 0f3BBB989D, 0f3F000000;
	cvt.sat.f32.f32 	%f184, %f183;
	fma.rm.f32 	%f185, %f184, %f34, %f33;
	add.f32 	%f186, %f185, 0fCB40007F;
	neg.f32 	%f187, %f186;
	fma.rn.f32 	%f188, %f182, 0f3FB8AA3B, %f187;
	fma.rn.f32 	%f189, %f182, 0f32A57060, %f188;
	mov.b32 	%r45, %f185;
	shl.b32 	%r46, %r45, 23;
	mov.b32 	%f190, %r46;
	ex2.approx.ftz.f32 	%f191, %f189;
	mul.f32 	%f192, %f191, %f190;
	add.f32 	%f193, %f178, %f192;
	ld.shared.f32 	%f194, [%r24+44];
	ld.shared.f32 	%f195, [%r24+172];
	mul.f32 	%f196, %f26, %f195;
	fma.rn.f32 	%f197, %f22, %f194, %f196;
	fma.rn.f32 	%f198, %f197, 0f3BBB989D, 0f3F000000;
	cvt.sat.f32.f32 	%f199, %f198;
	fma.rm.f32 	%f200, %f199, %f34, %f33;
	add.f32 	%f201, %f200, 0fCB40007F;
	neg.f32 	%f202, %f201;
	fma.rn.f32 	%f203, %f197, 0f3FB8AA3B, %f202;
	fma.rn.f32 	%f204, %f197, 0f32A57060, %f203;
	mov.b32 	%r47, %f200;
	shl.b32 	%r48, %r47, 23;
	mov.b32 	%f205, %r48;
	ex2.approx.ftz.f32 	%f206, %f204;
	mul.f32 	%f207, %f206, %f205;
	add.f32 	%f208, %f193, %f207;
	ld.shared.f32 	%f209, [%r24+48];
	ld.shared.f32 	%f210, [%r24+176];
	mul.f32 	%f211, %f26, %f210;
	fma.rn.f32 	%f212, %f22, %f209, %f211;
	fma.rn.f32 	%f213, %f212, 0f3BBB989D, 0f3F000000;
	cvt.sat.f32.f32 	%f214, %f213;
	fma.rm.f32 	%f215, %f214, %f34, %f33;
	add.f32 	%f216, %f215, 0fCB40007F;
	neg.f32 	%f217, %f216;
	fma.rn.f32 	%f218, %f212, 0f3FB8AA3B, %f217;
	fma.rn.f32 	%f219, %f212, 0f32A57060, %f218;
	mov.b32 	%r49, %f215;
	shl.b32 	%r50, %r49, 23;
	mov.b32 	%f220, %r50;
	ex2.approx.ftz.f32 	%f221, %f219;
	mul.f32 	%f222, %f221, %f220;
	add.f32 	%f223, %f208, %f222;
	ld.shared.f32 	%f224, [%r24+52];
	ld.shared.f32 	%f225, [%r24+180];
	mul.f32 	%f226, %f26, %f225;
	fma.rn.f32 	%f227, %f22, %f224, %f226;
	fma.rn.f32 	%f228, %f227, 0f3BBB989D, 0f3F000000;
	cvt.sat.f32.f32 	%f229, %f228;
	fma.rm.f32 	%f230, %f229, %f34, %f33;
	add.f32 	%f231, %f230, 0fCB40007F;
	neg.f32 	%f232, %f231;
	fma.rn.f32 	%f233, %f227, 0f3FB8AA3B, %f232;
	fma.rn.f32 	%f234, %f227, 0f32A57060, %f233;
	mov.b32 	%r51, %f230;
	shl.b32 	%r52, %r51, 23;
	mov.b32 	%f235, %r52;
	ex2.approx.ftz.f32 	%f236, %f234;
	mul.f32 	%f237, %f236, %f235;
	add.f32 	%f238, %f223, %f237;
	ld.shared.f32 	%f239, [%r24+56];
	ld.shared.f32 	%f240, [%r24+184];
	mul.f32 	%f241, %f26, %f240;
	fma.rn.f32 	%f242, %f22, %f239, %f241;
	fma.rn.f32 	%f243, %f242, 0f3BBB989D, 0f3F000000;
	cvt.sat.f32.f32 	%f244, %f243;
	fma.rm.f32 	%f245, %f244, %f34, %f33;
	add.f32 	%f246, %f245, 0fCB40007F;
	neg.f32 	%f247, %f246;
	fma.rn.f32 	%f248, %f242, 0f3FB8AA3B, %f247;
	fma.rn.f32 	%f249, %f242, 0f32A57060, %f248;
	mov.b32 	%r53, %f245;
	shl.b32 	%r54, %r53, 23;
	mov.b32 	%f250, %r54;
	ex2.approx.ftz.f32 	%f251, %f249;
	mul.f32 	%f252, %f251, %f250;
	add.f32 	%f253, %f238, %f252;
	ld.shared.f32 	%f254, [%r24+60];
	ld.shared.f32 	%f255, [%r24+188];
	mul.f32 	%f256, %f26, %f255;
	fma.rn.f32 	%f257, %f22, %f254, %f256;
	fma.rn.f32 	%f258, %f257, 0f3BBB989D, 0f3F000000;
	cvt.sat.f32.f32 	%f259, %f258;
	fma.rm.f32 	%f260, %f259, %f34, %f33;
	add.f32 	%f261, %f260, 0fCB40007F;
	neg.f32 	%f262, %f261;
	fma.rn.f32 	%f263, %f257, 0f3FB8AA3B, %f262;
	fma.rn.f32 	%f264, %f257, 0f32A57060, %f263;
	mov.b32 	%r55, %f260;
	shl.b32 	%r56, %r55, 23;
	mov.b32 	%f265, %r56;
	ex2.approx.ftz.f32 	%f266, %f264;
	mul.f32 	%f267, %f266, %f265;
	add.f32 	%f268, %f253, %f267;
	ld.shared.f32 	%f269, [%r24+64];
	ld.shared.f32 	%f270, [%r24+192];
	mul.f32 	%f271, %f26, %f270;
	fma.rn.f32 	%f272, %f22, %f269, %f271;
	fma.rn.f32 	%f273, %f272, 0f3BBB989D, 0f3F000000;
	cvt.sat.f32.f32 	%f274, %f273;
	fma.rm.f32 	%f275, %f274, %f34, %f33;
	add.f32 	%f276, %f275, 0fCB40007F;
	neg.f32 	%f277, %f276;
	fma.rn.f32 	%f278, %f272, 0f3FB8AA3B, %f277;
	fma.rn.f32 	%f279, %f272, 0f32A57060, %f278;
	mov.b32 	%r57, %f275;
	shl.b32 	%r58, %r57, 23;
	mov.b32 	%f280, %r58;
	ex2.approx.ftz.f32 	%f281, %f279;
	mul.f32 	%f282, %f281, %f280;
	add.f32 	%f283, %f268, %f282;
	ld.shared.f32 	%f284, [%r24+68];
	ld.shared.f32 	%f285, [%r24+196];
	mul.f32 	%f286, %f26, %f285;
	fma.rn.f32 	%f287, %f22, %f284, %f286;
	fma.rn.f32 	%f288, %f287, 0f3BBB989D, 0f3F000000;
	cvt.sat.f32.f32 	%f289, %f288;
	fma.rm.f32 	%f290, %f289, %f34, %f33;
	add.f32 	%f291, %f290, 0fCB40007F;
	neg.f32 	%f292, %f291;
	fma.rn.f32 	%f293, %f287, 0f3FB8AA3B, %f292;
	fma.rn.f32 	%f294, %f287, 0f32A57060, %f293;
	mov.b32 	%r59, %f290;
	shl.b32 	%r60, %r59, 23;
	mov.b32 	%f295, %r60;
	ex2.approx.ftz.f32 	%f296, %f294;
	mul.f32 	%f297, %f296, %f295;
	add.f32 	%f298, %f283, %f297;
	ld.shared.f32 	%f299, [%r24+72];
	ld.shared.f32 	%f300, [%r24+200];
	mul.f32 	%f301, %f26, %f300;
	fma.rn.f32 	%f302, %f22, %f299, %f301;
	fma.rn.f32 	%f303, %f302, 0f3BBB989D, 0f3F000000;
	cvt.sat.f32.f32 	%f304, %f303;
	fma.rm.f32 	%f305, %f304, %f34, %f33;
	add.f32 	%f306, %f305, 0fCB40007F;
	neg.f32 	%f307, %f306;
	fma.rn.f32 	%f308, %f302, 0f3FB8AA3B, %f307;
	fma.rn.f32 	%f309, %f302, 0f32A57060, %f308;
	mov.b32 	%r61, %f305;
	shl.b32 	%r62, %r61, 23;
	mov.b32 	%f310, %r62;
	ex2.approx.ftz.f32 	%f311, %f309;
	mul.f32 	%f312, %f311, %f310;
	add.f32 	%f313, %f298, %f312;
	ld.shared.f32 	%f314, [%r24+76];
	ld.shared.f32 	%f315, [%r24+204];
	mul.f32 	%f316, %f26, %f315;
	fma.rn.f32 	%f317, %f22, %f314, %f316;
	fma.rn.f32 	%f318, %f317, 0f3BBB989D, 0f3F000000;
	cvt.sat.f32.f32 	%f319, %f318;
	fma.rm.f32 	%f320, %f319, %f34, %f33;
	add.f32 	%f321, %f320, 0fCB40007F;
	neg.f32 	%f322, %f321;
	fma.rn.f32 	%f323, %f317, 0f3FB8AA3B, %f322;
	fma.rn.f32 	%f324, %f317, 0f32A57060, %f323;
	mov.b32 	%r63, %f320;
	shl.b32 	%r64, %r63, 23;
	mov.b32 	%f325, %r64;
	ex2.approx.ftz.f32 	%f326, %f324;
	mul.f32 	%f327, %f326, %f325;
	add.f32 	%f328, %f313, %f327;
	ld.shared.f32 	%f329, [%r24+80];
	ld.shared.f32 	%f330, [%r24+208];
	mul.f32 	%f331, %f26, %f330;
	fma.rn.f32 	%f332, %f22, %f329, %f331;
	fma.rn.f32 	%f333, %f332, 0f3BBB989D, 0f3F000000;
	cvt.sat.f32.f32 	%f334, %f333;
	fma.rm.f32 	%f335, %f334, %f34, %f33;
	add.f32 	%f336, %f335, 0fCB40007F;
	neg.f32 	%f337, %f336;
	fma.rn.f32 	%f338, %f332, 0f3FB8AA3B, %f337;
	fma.rn.f32 	%f339, %f332, 0f32A57060, %f338;
	mov.b32 	%r65, %f335;
	shl.b32 	%r66, %r65, 23;
	mov.b32 	%f340, %r66;
	ex2.approx.ftz.f32 	%f341, %f339;
	mul.f32 	%f342, %f341, %f340;
	add.f32 	%f343, %f328, %f342;
	ld.shared.f32 	%f344, [%r24+84];
	ld.shared.f32 	%f345, [%r24+212];
	mul.f32 	%f346, %f26, %f345;
	fma.rn.f32 	%f347, %f22, %f344, %f346;
	fma.rn.f32 	%f348, %f347, 0f3BBB989D, 0f3F000000;
	cvt.sat.f32.f32 	%f349, %f348;
	fma.rm.f32 	%f350, %f349, %f34, %f33;
	add.f32 	%f351, %f350, 0fCB40007F;
	neg.f32 	%f352, %f351;
	fma.rn.f32 	%f353, %f347, 0f3FB8AA3B, %f352;
	fma.rn.f32 	%f354, %f347, 0f32A57060, %f353;
	mov.b32 	%r67, %f350;
	shl.b32 	%r68, %r67, 23;
	mov.b32 	%f355, %r68;
	ex2.approx.ftz.f32 	%f356, %f354;
	mul.f32 	%f357, %f356, %f355;
	add.f32 	%f358, %f343, %f357;
	ld.shared.f32 	%f359, [%r24+88];
	ld.shared.f32 	%f360, [%r24+216];
	mul.f32 	%f361, %f26, %f360;
	fma.rn.f32 	%f362, %f22, %f359, %f361;
	fma.rn.f32 	%f363, %f362, 0f3BBB989D, 0f3F000000;
	cvt.sat.f32.f32 	%f364, %f363;
	fma.rm.f32 	%f365, %f364, %f34, %f33;
	add.f32 	%f366, %f365, 0fCB40007F;
	neg.f32 	%f367, %f366;
	fma.rn.f32 	%f368, %f362, 0f3FB8AA3B, %f367;
	fma.rn.f32 	%f369, %f362, 0f32A57060, %f368;
	mov.b32 	%r69, %f365;
	shl.b32 	%r70, %r69, 23;
	mov.b32 	%f370, %r70;
	ex2.approx.ftz.f32 	%f371, %f369;
	mul.f32 	%f372, %f371, %f370;
	add.f32 	%f373, %f358, %f372;
	ld.shared.f32 	%f374, [%r24+92];
	ld.shared.f32 	%f375, [%r24+220];
	mul.f32 	%f376, %f26, %f375;
	fma.rn.f32 	%f377, %f22, %f374, %f376;
	fma.rn.f32 	%f378, %f377, 0f3BBB989D, 0f3F000000;
	cvt.sat.f32.f32 	%f379, %f378;
	fma.rm.f32 	%f380, %f379, %f34, %f33;
	add.f32 	%f381, %f380, 0fCB40007F;
	neg.f32 	%f382, %f381;
	fma.rn.f32 	%f383, %f377, 0f3FB8AA3B, %f382;
	fma.rn.f32 	%f384, %f377, 0f32A57060, %f383;
	mov.b32 	%r71, %f380;
	shl.b32 	%r72, %r71, 23;
	mov.b32 	%f385, %r72;
	ex2.approx.ftz.f32 	%f386, %f384;
	mul.f32 	%f387, %f386, %f385;
	add.f32 	%f388, %f373, %f387;
	ld.shared.f32 	%f389, [%r24+96];
	ld.shared.f32 	%f390, [%r24+224];
	mul.f32 	%f391, %f26, %f390;
	fma.rn.f32 	%f392, %f22, %f389, %f391;
	fma.rn.f32 	%f393, %f392, 0f3BBB989D, 0f3F000000;
	cvt.sat.f32.f32 	%f394, %f393;
	fma.rm.f32 	%f395, %f394, %f34, %f33;
	add.f32 	%f396, %f395, 0fCB40007F;
	neg.f32 	%f397, %f396;
	fma.rn.f32 	%f398, %f392, 0f3FB8AA3B, %f397;
	fma.rn.f32 	%f399, %f392, 0f32A57060, %f398;
	mov.b32 	%r73, %f395;
	shl.b32 	%r74, %r73, 23;
	mov.b32 	%f400, %r74;
	ex2.approx.ftz.f32 	%f401, %f399;
	mul.f32 	%f402, %f401, %f400;
	add.f32 	%f403, %f388, %f402;
	ld.shared.f32 	%f404, [%r24+100];
	ld.shared.f32 	%f405, [%r24+228];
	mul.f32 	%f406, %f26, %f405;
	fma.rn.f32 	%f407, %f22, %f404, %f406;
	fma.rn.f32 	%f408, %f407, 0f3BBB989D, 0f3F000000;
	cvt.sat.f32.f32 	%f409, %f408;
	fma.rm.f32 	%f410, %f409, %f34, %f33;
	add.f32 	%f411, %f410, 0fCB40007F;
	neg.f32 	%f412, %f411;
	fma.rn.f32 	%f413, %f407, 0f3FB8AA3B, %f412;
	fma.rn.f32 	%f414, %f407, 0f32A57060, %f413;
	mov.b32 	%r75, %f410;
	shl.b32 	%r76, %r75, 23;
	mov.b32 	%f415, %r76;
	ex2.approx.ftz.f32 	%f416, %f414;
	mul.f32 	%f417, %f416, %f415;
	add.f32 	%f418, %f403, %f417;
	ld.shared.f32 	%f419, [%r24+104];
	ld.shared.f32 	%f420, [%r24+232];
	mul.f32 	%f421, %f26, %f420;
	fma.rn.f32 	%f422, %f22, %f419, %f421;
	fma.rn.f32 	%f423, %f422, 0f3BBB989D, 0f3F000000;
	cvt.sat.f32.f32 	%f424, %f423;
	fma.rm.f32 	%f425, %f424, %f34, %f33;
	add.f32 	%f426, %f425, 0fCB40007F;
	neg.f32 	%f427, %f426;
	fma.rn.f32 	%f428, %f422, 0f3FB8AA3B, %f427;
	fma.rn.f32 	%f429, %f422, 0f32A57060, %f428;
	mov.b32 	%r77, %f425;
	shl.b32 	%r78, %r77, 23;
	mov.b32 	%f430, %r78;
	ex2.approx.ftz.f32 	%f431, %f429;
	mul.f32 	%f432, %f431, %f430;
	add.f32 	%f433, %f418, %f432;
	ld.shared.f32 	%f434, [%r24+108];
	ld.shared.f32 	%f435, [%r24+236];
	mul.f32 	%f436, %f26, %f435;
	fma.rn.f32 	%f437, %f22, %f434, %f436;
	fma.rn.f32 	%f438, %f437, 0f3BBB989D, 0f3F000000;
	cvt.sat.f32.f32 	%f439, %f438;
	fma.rm.f32 	%f440, %f439, %f34, %f33;
	add.f32 	%f441, %f440, 0fCB40007F;
	neg.f32 	%f442, %f441;
	fma.rn.f32 	%f443, %f437, 0f3FB8AA3B, %f442;
	fma.rn.f32 	%f444, %f437, 0f32A57060, %f443;
	mov.b32 	%r79, %f440;
	shl.b32 	%r80, %r79, 23;
	mov.b32 	%f445, %r80;
	ex2.approx.ftz.f32 	%f446, %f444;
	mul.f32 	%f447, %f446, %f445;
	add.f32 	%f448, %f433, %f447;
	ld.shared.f32 	%f449, [%r24+112];
	ld.shared.f32 	%f450, [%r24+240];
	mul.f32 	%f451, %f26, %f450;
	fma.rn.f32 	%f452, %f22, %f449, %f451;
	fma.rn.f32 	%f453, %f452, 0f3BBB989D, 0f3F000000;
	cvt.sat.f32.f32 	%f454, %f453;
	fma.rm.f32 	%f455, %f454, %f34, %f33;
	add.f32 	%f456, %f455, 0fCB40007F;
	neg.f32 	%f457, %f456;
	fma.rn.f32 	%f458, %f452, 0f3FB8AA3B, %f457;
	fma.rn.f32 	%f459, %f452, 0f32A57060, %f458;
	mov.b32 	%r81, %f455;
	shl.b32 	%r82, %r81, 23;
	mov.b32 	%f460, %r82;
	ex2.approx.ftz.f32 	%f461, %f459;
	mul.f32 	%f462, %f461, %f460;
	add.f32 	%f463, %f448, %f462;
	ld.shared.f32 	%f464, [%r24+116];
	ld.shared.f32 	%f465, [%r24+244];
	mul.f32 	%f466, %f26, %f465;
	fma.rn.f32 	%f467, %f22, %f464, %f466;
	fma.rn.f32 	%f468, %f467, 0f3BBB989D, 0f3F000000;
	cvt.sat.f32.f32 	%f469, %f468;
	fma.rm.f32 	%f470, %f469, %f34, %f33;
	add.f32 	%f471, %f470, 0fCB40007F;
	neg.f32 	%f472, %f471;
	fma.rn.f32 	%f473, %f467, 0f3FB8AA3B, %f472;
	fma.rn.f32 	%f474, %f467, 0f32A57060, %f473;
	mov.b32 	%r83, %f470;
	shl.b32 	%r84, %r83, 23;
	mov.b32 	%f475, %r84;
	ex2.approx.ftz.f32 	%f476, %f474;
	mul.f32 	%f477, %f476, %f475;
	add.f32 	%f478, %f463, %f477;
	ld.shared.f32 	%f479, [%r24+120];
	ld.shared.f32 	%f480, [%r24+248];
	mul.f32 	%f481, %f26, %f480;
	fma.rn.f32 	%f482, %f22, %f479, %f481;
	fma.rn.f32 	%f483, %f482, 0f3BBB989D, 0f3F000000;
	cvt.sat.f32.f32 	%f484, %f483;
	fma.rm.f32 	%f485, %f484, %f34, %f33;
	add.f32 	%f486, %f485, 0fCB40007F;
	neg.f32 	%f487, %f486;
	fma.rn.f32 	%f488, %f482, 0f3FB8AA3B, %f487;
	fma.rn.f32 	%f489, %f482, 0f32A57060, %f488;
	mov.b32 	%r85, %f485;
	shl.b32 	%r86, %r85, 23;
	mov.b32 	%f490, %r86;
	ex2.approx.ftz.f32 	%f491, %f489;
	mul.f32 	%f492, %f491, %f490;
	add.f32 	%f493, %f478, %f492;
	ld.shared.f32 	%f494, [%r24+124];
	ld.shared.f32 	%f495, [%r24+252];
	mul.f32 	%f496, %f26, %f495;
	fma.rn.f32 	%f497, %f22, %f494, %f496;
	fma.rn.f32 	%f498, %f497, 0f3BBB989D, 0f3F000000;
	cvt.sat.f32.f32 	%f499, %f498;
	fma.rm.f32 	%f500, %f499, %f34, %f33;
	add.f32 	%f501, %f500, 0fCB40007F;
	neg.f32 	%f502, %f501;
	fma.rn.f32 	%f503, %f497, 0f3FB8AA3B, %f502;
	fma.rn.f32 	%f504, %f497, 0f32A57060, %f503;
	mov.b32 	%r87, %f500;
	shl.b32 	%r88, %r87, 23;
	mov.b32 	%f505, %r88;
	ex2.approx.ftz.f32 	%f506, %f504;
	mul.f32 	%f507, %f506, %f505;
	add.f32 	%f508, %f493, %f507;
	rcp.rn.f32 	%f509, %f508;
	add.s32 	%r89, %r20, %r23;
	ld.shared.f32 	%f510, [%r89];
	fma.rn.f32 	%f511, %f510, %f42, 0f00000000;
	ld.shared.f32 	%f512, [%r89+4];
	fma.rn.f32 	%f513, %f512, %f57, %f511;
	ld.shared.f32 	%f514, [%r89+8];
	fma.rn.f32 	%f515, %f514, %f72, %f513;
	ld.shared.f32 	%f516, [%r89+12];
	fma.rn.f32 	%f517, %f516, %f87, %f515;
	ld.shared.f32 	%f518, [%r89+16];
	fma.rn.f32 	%f519, %f518, %f102, %f517;
	ld.shared.f32 	%f520, [%r89+20];
	fma.rn.f32 	%f521, %f520, %f117, %f519;
	ld.shared.f32 	%f522, [%r89+24];
	fma.rn.f32 	%f523, %f522, %f132, %f521;
	ld.shared.f32 	%f524, [%r89+28];
	fma.rn.f32 	%f525, %f524, %f147, %f523;
	ld.shared.f32 	%f526, [%r89+32];
	fma.rn.f32 	%f527, %f526, %f162, %f525;
	ld.shared.f32 	%f528, [%r89+36];
	fma.rn.f32 	%f529, %f528, %f177, %f527;
	ld.shared.f32 	%f530, [%r89+40];
	fma.rn.f32 	%f531, %f530, %f192, %f529;
	ld.shared.f32 	%f532, [%r89+44];
	fma.rn.f32 	%f533, %f532, %f207, %f531;
	ld.shared.f32 	%f534, [%r89+48];
	fma.rn.f32 	%f535, %f534, %f222, %f533;
	ld.shared.f32 	%f536, [%r89+52];
	fma.rn.f32 	%f537, %f536, %f237, %f535;
	ld.shared.f32 	%f538, [%r89+56];
	fma.rn.f32 	%f539, %f538, %f252, %f537;
	ld.shared.f32 	%f540, [%r89+60];
	fma.rn.f32 	%f541, %f540, %f267, %f539;
	ld.shared.f32 	%f542, [%r89+64];
	fma.rn.f32 	%f543, %f542, %f282, %f541;
	ld.shared.f32 	%f544, [%r89+68];
	fma.rn.f32 	%f545, %f544, %f297, %f543;
	ld.shared.f32 	%f546, [%r89+72];
	fma.rn.f32 	%f547, %f546, %f312, %f545;
	ld.shared.f32 	%f548, [%r89+76];
	fma.rn.f32 	%f549, %f548, %f327, %f547;
	ld.shared.f32 	%f550, [%r89+80];
	fma.rn.f32 	%f551, %f550, %f342, %f549;
	ld.shared.f32 	%f552, [%r89+84];
	fma.rn.f32 	%f553, %f552, %f357, %f551;
	ld.shared.f32 	%f554, [%r89+88];
	fma.rn.f32 	%f555, %f554, %f372, %f553;
	ld.shared.f32 	%f556, [%r89+92];
	fma.rn.f32 	%f557, %f556, %f387, %f555;
	ld.shared.f32 	%f558, [%r89+96];
	fma.rn.f32 	%f559, %f558, %f402, %f557;
	ld.shared.f32 	%f560, [%r89+100];
	fma.rn.f32 	%f561, %f560, %f417, %f559;
	ld.shared.f32 	%f562, [%r89+104];
	fma.rn.f32 	%f563, %f562, %f432, %f561;
	ld.shared.f32 	%f564, [%r89+108];
	fma.rn.f32 	%f565, %f564, %f447, %f563;
	ld.shared.f32 	%f566, [%r89+112];
	fma.rn.f32 	%f567, %f566, %f462, %f565;
	ld.shared.f32 	%f568, [%r89+116];
	fma.rn.f32 	%f569, %f568, %f477, %f567;
	ld.shared.f32 	%f570, [%r89+120];
	fma.rn.f32 	%f571, %f570, %f492, %f569;
	ld.shared.f32 	%f572, [%r89+124];
	fma.rn.f32 	%f573, %f572, %f507, %f571;
	mul.f32 	%f574, %f509, %f573;
	add.s64 	%rd13, %rd6, %rd11;
	st.global.f32 	[%rd13], %f574;
	ld.shared.f32 	%f575, [%r89+128];
	fma.rn.f32 	%f576, %f575, %f42, 0f00000000;
	ld.shared.f32 	%f577, [%r89+132];
	fma.rn.f32 	%f578, %f577, %f57, %f576;
	ld.shared.f32 	%f579, [%r89+136];
	fma.rn.f32 	%f580, %f579, %f72, %f578;
	ld.shared.f32 	%f581, [%r89+140];
	fma.rn.f32 	%f582, %f581, %f87, %f580;
	ld.shared.f32 	%f583, [%r89+144];
	fma.rn.f32 	%f584, %f583, %f102, %f582;
	ld.shared.f32 	%f585, [%r89+148];
	fma.rn.f32 	%f586, %f585, %f117, %f584;
	ld.shared.f32 	%f587, [%r89+152];
	fma.rn.f32 	%f588, %f587, %f132, %f586;
	ld.shared.f32 	%f589, [%r89+156];
	fma.rn.f32 	%f590, %f589, %f147, %f588;
	ld.shared.f32 	%f591, [%r89+160];
	fma.rn.f32 	%f592, %f591, %f162, %f590;
	ld.shared.f32 	%f593, [%r89+164];
	fma.rn.f32 	%f594, %f593, %f177, %f592;
	ld.shared.f32 	%f595, [%r89+168];
	fma.rn.f32 	%f596, %f595, %f192, %f594;
	ld.shared.f32 	%f597, [%r89+172];
	fma.rn.f32 	%f598, %f597, %f207, %f596;
	ld.shared.f32 	%f599, [%r89+176];
	fma.rn.f32 	%f600, %f599, %f222, %f598;
	ld.shared.f32 	%f601, [%r89+180];
	fma.rn.f32 	%f602, %f601, %f237, %f600;
	ld.shared.f32 	%f603, [%r89+184];
	fma.rn.f32 	%f604, %f603, %f252, %f602;
	ld.shared.f32 	%f605, [%r89+188];
	fma.rn.f32 	%f606, %f605, %f267, %f604;
	ld.shared.f32 	%f607, [%r89+192];
	fma.rn.f32 	%f608, %f607, %f282, %f606;
	ld.shared.f32 	%f609, [%r89+196];
	fma.rn.f32 	%f610, %f609, %f297, %f608;
	ld.shared.f32 	%f611, [%r89+200];
	fma.rn.f32 	%f612, %f611, %f312, %f610;
	ld.shared.f32 	%f613, [%r89+204];
	fma.rn.f32 	%f614, %f613, %f327, %f612;
	ld.shared.f32 	%f615, [%r89+208];
	fma.rn.f32 	%f616, %f615, %f342, %f614;
	ld.shared.f32 	%f617, [%r89+212];
	fma.rn.f32 	%f618, %f617, %f357, %f616;
	ld.shared.f32 	%f619, [%r89+216];
	fma.rn.f32 	%f620, %f619, %f372, %f618;
	ld.shared.f32 	%f621, [%r89+220];
	fma.rn.f32 	%f622, %f621, %f387, %f620;
	ld.shared.f32 	%f623, [%r89+224];
	fma.rn.f32 	%f624, %f623, %f402, %f622;
	ld.shared.f32 	%f625, [%r89+228];
	fma.rn.f32 	%f626, %f625, %f417, %f624;
	ld.shared.f32 	%f627, [%r89+232];
	fma.rn.f32 	%f628, %f627, %f432, %f626;
	ld.shared.f32 	%f629, [%r89+236];
	fma.rn.f32 	%f630, %f629, %f447, %f628;
	ld.shared.f32 	%f631, [%r89+240];
	fma.rn.f32 	%f632, %f631, %f462, %f630;
	ld.shared.f32 	%f633, [%r89+244];
	fma.rn.f32 	%f634, %f633, %f477, %f632;
	ld.shared.f32 	%f635, [%r89+248];
	fma.rn.f32 	%f636, %f635, %f492, %f634;
	ld.shared.f32 	%f637, [%r89+252];
	fma.rn.f32 	%f638, %f637, %f507, %f636;
	mul.f32 	%f639, %f509, %f638;
	st.global.f32 	[%rd13+4], %f639;
$L__BB0_2:
	ret;

}


// ===== COMPILED SASS (sm_100) =====

	.target	sm_100

	.elftype	@"ET_EXEC"


//--------------------- .note.nv.tkinfo           --------------------------
	.section	.note.nv.tkinfo,"",@"SHT_NOTE"
	.sectionflags	@"SHF_NOTE_NV_TKINFO"
	.tkinfo
        /*0018*/ 	.word	0x00000002
        /*0030*/ 	.string	""
        /*0030*/ 	.string	"ptxas"
        /*0030*/ 	.string	"Cuda compilation tools, release 13.0, V13.0.88"
        /*0030*/ 	.string	"Build cuda_13.0.r13.0/compiler.36424714_0"
        /*0030*/ 	.string	"-arch sm_100 -m 64 "



//--------------------- .note.nv.cuinfo           --------------------------
	.section	.note.nv.cuinfo,"",@"SHT_NOTE"
	.sectionflags	@"SHF_NOTE_NV_CUINFO"
        /*0018*/ 	.short	0x0002
        /*001a*/ 	.short	0x0064
        /*001c*/ 	.short	0x0082
	.zero		2


//--------------------- .nv.info                  --------------------------
	.section	.nv.info,"",@"SHT_CUDA_INFO"
	.align	4


	//----- nvinfo : EIATTR_REGCOUNT
	.align		4
        /*0000*/ 	.byte	0x04, 0x2f
        /*0002*/ 	.short	(.L_1 - .L_0)
	.align		4
.L_0:
        /*0004*/ 	.word	index@(_Z14attention_2x32iPKfS0_S0_S0_Pf)
        /*0008*/ 	.word	0x00000038


	//----- nvinfo : EIATTR_FRAME_SIZE
	.align		4
.L_1:
        /*000c*/ 	.byte	0x04, 0x11
        /*000e*/ 	.short	(.L_3 - .L_2)
	.align		4
.L_2:
        /*0010*/ 	.word	index@($__internal_0_$__cuda_sm20_rcp_rn_f32_slowpath)
        /*0014*/ 	.word	0x00000000


	//----- nvinfo : EIATTR_FRAME_SIZE
	.align		4
.L_3:
        /*0018*/ 	.byte	0x04, 0x11
        /*001a*/ 	.short	(.L_5 - .L_4)
	.align		4
.L_4:
        /*001c*/ 	.word	index@(_Z14attention_2x32iPKfS0_S0_S0_Pf)
        /*0020*/ 	.word	0x00000000


	//----- nvinfo : EIATTR_MIN_STACK_SIZE
	.align		4
.L_5:
        /*0024*/ 	.byte	0x04, 0x12
        /*0026*/ 	.short	(.L_7 - .L_6)
	.align		4
.L_6:
        /*0028*/ 	.word	index@(_Z14attention_2x32iPKfS0_S0_S0_Pf)
        /*002c*/ 	.word	0x00000000
.L_7:


//--------------------- .nv.compat                --------------------------
	.section	.nv.compat,"",@"SHT_CUDA_COMPAT_INFO"
	.align	4
        /*0000*/ 	.byte	0x02, 0x09, 0x00, 0x00, 0x02, 0x02, 0x01, 0x00, 0x02, 0x05, 0x05, 0x00, 0x03, 0x07, 0x01, 0x01
        /*0010*/ 	.byte	0x02, 0x03, 0x00, 0x00, 0x02, 0x06, 0x01, 0x00, 0x04, 0x0b, 0x08, 0x00, 0x09, 0x00, 0x00, 0x00
        /*0020*/ 	.byte	0x00, 0x00, 0x00, 0x00


//--------------------- .nv.info._Z14attention_2x32iPKfS0_S0_S0_Pf --------------------------
	.section	.nv.info._Z14attention_2x32iPKfS0_S0_S0_Pf,"",@"SHT_CUDA_INFO"
	.sectionflags	@""
	.align	4


	//----- nvinfo : EIATTR_CUDA_API_VERSION
	.align		4
        /*0000*/ 	.byte	0x04, 0x37
        /*0002*/ 	.short	(.L_9 - .L_8)
.L_8:
        /*0004*/ 	.word	0x00000082


	//----- nvinfo : EIATTR_KPARAM_INFO
	.align		4
.L_9:
        /*0008*/ 	.byte	0x04, 0x17
        /*000a*/ 	.short	(.L_11 - .L_10)
.L_10:
        /*000c*/ 	.word	0x00000000
        /*0010*/ 	.short	0x0005
        /*0012*/ 	.short	0x0028
        /*0014*/ 	.byte	0x00, 0xf5, 0x21, 0x00


	//----- nvinfo : EIATTR_KPARAM_INFO
	.align		4
.L_11:
        /*0018*/ 	.byte	0x04, 0x17
        /*001a*/ 	.short	(.L_13 - .L_12)
.L_12:
        /*001c*/ 	.word	0x00000000
        /*0020*/ 	.short	0x0004
        /*0022*/ 	.short	0x0020
        /*0024*/ 	.byte	0x00, 0xf5, 0x21, 0x00


	//----- nvinfo : EIATTR_KPARAM_INFO
	.align		4
.L_13:
        /*0028*/ 	.byte	0x04, 0x17
        /*002a*/ 	.short	(.L_15 - .L_14)
.L_14:
        /*002c*/ 	.word	0x00000000
        /*0030*/ 	.short	0x0003
        /*0032*/ 	.short	0x0018
        /*0034*/ 	.byte	0x00, 0xf5, 0x21, 0x00


	//----- nvinfo : EIATTR_KPARAM_INFO
	.align		4
.L_15:
        /*0038*/ 	.byte	0x04, 0x17
        /*003a*/ 	.short	(.L_17 - .L_16)
.L_16:
        /*003c*/ 	.word	0x00000000
        /*0040*/ 	.short	0x0002
        /*0042*/ 	.short	0x0010
        /*0044*/ 	.byte	0x00, 0xf5, 0x21, 0x00


	//----- nvinfo : EIATTR_KPARAM_INFO
	.align		4
.L_17:
        /*0048*/ 	.byte	0x04, 0x17
        /*004a*/ 	.short	(.L_19 - .L_18)
.L_18:
        /*004c*/ 	.word	0x00000000
        /*0050*/ 	.short	0x0001
        /*0052*/ 	.short	0x0008
        /*0054*/ 	.byte	0x00, 0xf5, 0x21, 0x00


	//----- nvinfo : EIATTR_KPARAM_INFO
	.align		4
.L_19:
        /*0058*/ 	.byte	0x04, 0x17
        /*005a*/ 	.short	(.L_21 - .L_20)
.L_20:
        /*005c*/ 	.word	0x00000000
        /*0060*/ 	.short	0x0000
        /*0062*/ 	.short	0x0000
        /*0064*/ 	.byte	0x00, 0xf0, 0x11, 0x00


	//----- nvinfo : EIATTR_SPARSE_MMA_MASK
	.align		4
.L_21:
        /*0068*/ 	.byte	0x03, 0x50
        /*006a*/ 	.short	0x0000


	//----- nvinfo : EIATTR_MAXREG_COUNT
	.align		4
        /*006c*/ 	.byte	0x03, 0x1b
        /*006e*/ 	.short	0x00ff


	//----- nvinfo : EIATTR_NUM_BARRIERS
	.align		4
        /*0070*/ 	.byte	0x02, 0x4c
        /*0072*/ 	.byte	0x01
	.zero		1


	//----- nvinfo : EIATTR_MERCURY_ISA_VERSION
	.align		4
        /*0074*/ 	.byte	0x03, 0x5f
        /*0076*/ 	.short	0x0101


	//----- nvinfo : EIATTR_VRC_CTA_INIT_COUNT
	.align		4
        /*0078*/ 	.byte	0x02, 0x4a
	.zero		1
	.zero		1


	//----- nvinfo : EIATTR_EXIT_INSTR_OFFSETS
	.align		4
        /*007c*/ 	.byte	0x04, 0x1c
        /*007e*/ 	.short	(.L_23 - .L_22)


	//   ....[0]....
.L_22:
        /*0080*/ 	.word	0x00000070


	//   ....[1]....
        /*0084*/ 	.word	0x00002160


	//----- nvinfo : EIATTR_CRS_STACK_SIZE
	.align		4
.L_23:
        /*0088*/ 	.byte	0x04, 0x1e
        /*008a*/ 	.short	(.L_25 - .L_24)
.L_24:
        /*008c*/ 	.word	0x00000000


	//----- nvinfo : EIATTR_CBANK_PARAM_SIZE
	.align		4
.L_25:
        /*0090*/ 	.byte	0x03, 0x19
        /*0092*/ 	.short	0x0030


	//----- nvinfo : EIATTR_PARAM_CBANK
	.align		4
        /*0094*/ 	.byte	0x04, 0x0a
        /*0096*/ 	.short	(.L_27 - .L_26)
	.align		4
.L_26:
        /*0098*/ 	.word	index@(.nv.constant0._Z14attention_2x32iPKfS0_S0_S0_Pf)
        /*009c*/ 	.short	0x0380
        /*009e*/ 	.short	0x0030


	//----- nvinfo : EIATTR_SW_WAR
	.align		4
.L_27:
        /*00a0*/ 	.byte	0x04, 0x36
        /*00a2*/ 	.short	(.L_29 - .L_28)
.L_28:
        /*00a4*/ 	.word	0x00000008
.L_29:


//--------------------- .nv.callgraph             --------------------------
	.section	.nv.callgraph,"",@"SHT_CUDA_CALLGRAPH"
	.align	4
	.sectionentsize	8
	.align		4
        /*0000*/ 	.word	0x00000000
	.align		4
        /*0004*/ 	.word	0xffffffff
	.align		4
        /*0008*/ 	.word	0x00000000
	.align		4
        /*000c*/ 	.word	0xfffffffe
	.align		4
        /*0010*/ 	.word	0x00000000
	.align		4
        /*0014*/ 	.word	0xfffffffd
	.align		4
        /*0018*/ 	.word	0x00000000
	.align		4
        /*001c*/ 	.word	0xfffffffc


//--------------------- .text._Z14attention_2x32iPKfS0_S0_S0_Pf --------------------------
	.section	.text._Z14attention_2x32iPKfS0_S0_S0_Pf,"ax",@progbits
	.align	128
        .global         _Z14attention_2x32iPKfS0_S0_S0_Pf
        .type           _Z14attention_2x32iPKfS0_S0_S0_Pf,@function
        .size           _Z14attention_2x32iPKfS0_S0_S0_Pf,(.L_x_8 - _Z14attention_2x32iPKfS0_S0_S0_Pf)
        .other          _Z14attention_2x32iPKfS0_S0_S0_Pf,@"STO_CUDA_ENTRY STV_DEFAULT"
_Z14attention_2x32iPKfS0_S0_S0_Pf:
.text._Z14attention_2x32iPKfS0_S0_S0_Pf:
[----:B------:R-:W-:Y:S01]  /*0000*/  LDC R1, c[0x0][0x37c] ;  /* 0x0000df00ff017b82 */ /* 0x000fe20000000800 */
[----:B------:R-:W0:Y:S01]  /*0010*/  S2R R0, SR_CTAID.X ;  /* 0x0000000000007919 */ /* 0x000e220000002500 */
[----:B------:R-:W0:Y:S01]  /*0020*/  LDCU UR4, c[0x0][0x360] ;  /* 0x00006c00ff0477ac */ /* 0x000e220008000800 */
[----:B------:R-:W0:Y:S01]  /*0030*/  S2R R29, SR_TID.X ;  /* 0x00000000001d7919 */ /* 0x000e220000002100 */
[----:B------:R-:W1:Y:S01]  /*0040*/  LDCU UR5, c[0x0][0x380] ;  /* 0x00007000ff0577ac */ /* 0x000e620008000800 */
[----:B0-----:R-:W-:-:S05]  /*0050*/  IMAD R0, R0, UR4, R29 ;  /* 0x0000000400007c24 */ /* 0x001fca000f8e021d */
[----:B-1----:R-:W-:-:S13]  /*0060*/  ISETP.GE.AND P0, PT, R0, UR5, PT ;  /* 0x0000000500007c0c */ /* 0x002fda000bf06270 */
[----:B------:R-:W-:Y:S05]  /*0070*/  @P0 EXIT ;  /* 0x000000000000094d */ /* 0x000fea0003800000 */
[----:B------:R-:W0:Y:S01]  /*0080*/  LDC.64 R6, c[0x0][0x3a0] ;  /* 0x0000e800ff067b82 */ /* 0x000e220000000a00 */
[----:B------:R-:W-:Y:S01]  /*0090*/  SHF.R.S32.HI R3, RZ, 0x1f, R0 ;  /* 0x0000001fff037819 */ /* 0x000fe20000011400 */
[----:B------:R-:W1:Y:S01]  /*00a0*/  LDCU.64 UR8, c[0x0][0x358] ;  /* 0x00006b00ff0877ac */ /* 0x000e620008000a00 */
[----:B------:R-:W-:Y:S02]  /*00b0*/  SHF.L.U32 R2, R29, 0x1, RZ ;  /* 0x000000011d027819 */ /* 0x000fe400000006ff */
[----:B------:R-:W-:Y:S02]  /*00c0*/  LEA.HI R3, R3, R0, RZ, 0x5 ;  /* 0x0000000003037211 */ /* 0x000fe400078f28ff */
[----:B------:R-:W-:Y:S01]  /*00d0*/  LOP3.LUT R0, R2, 0x3e, RZ, 0xc0, !PT ;  /* 0x0000003e02007812 */ /* 0x000fe200078ec0ff */
[----:B------:R-:W2:Y:S01]  /*00e0*/  LDC.64 R4, c[0x0][0x390] ;  /* 0x0000e400ff047b82 */ /* 0x000ea20000000a00 */
[----:B------:R-:W-:-:S04]  /*00f0*/  SHF.L.U32 R3, R3, 0x1, RZ ;  /* 0x0000000103037819 */ /* 0x000fc800000006ff */
[----:B------:R-:W-:-:S03]  /*0100*/  LOP3.LUT R0, R0, 0xffffffc0, R3, 0xf8, !PT ;  /* 0xffffffc000007812 */ /* 0x000fc600078ef803 */
[----:B------:R-:W3:Y:S02]  /*0110*/  LDC.64 R8, c[0x0][0x398] ;  /* 0x0000e600ff087b82 */ /* 0x000ee40000000a00 */
[----:B0-----:R-:W-:-:S05]  /*0120*/  IMAD.WIDE R6, R0, 0x4, R6 ;  /* 0x0000000400067825 */ /* 0x001fca00078e0206 */
[----:B-1----:R-:W4:Y:S04]  /*0130*/  LDG.E R3, desc[UR8][R6.64+0x4] ;  /* 0x0000040806037981 */ /* 0x002f28000c1e1900 */
[----:B--2---:R-:W4:Y:S04]  /*0140*/  LDG.E R12, desc[UR8][R4.64+0x8] ;  /* 0x00000808040c7981 */ /* 0x004f28000c1e1900 */
[----:B------:R-:W2:Y:S04]  /*0150*/  LDG.E R14, desc[UR8][R4.64+0xc] ;  /* 0x00000c08040e7981 */ /* 0x000ea8000c1e1900 */
[----:B---3--:R-:W3:Y:S04]  /*0160*/  LDG.E R22, desc[UR8][R8.64+0x8] ;  /* 0x0000080808167981 */ /* 0x008ee8000c1e1900 */
[----:B------:R-:W5:Y:S04]  /*0170*/  LDG.E R24, desc[UR8][R8.64+0xc] ;  /* 0x00000c0808187981 */ /* 0x000f68000c1e1900 */
[----:B------:R-:W5:Y:S04]  /*0180*/  LDG.E R16, desc[UR8][R6.64] ;  /* 0x0000000806107981 */ /* 0x000f68000c1e1900 */
[----:B------:R-:W5:Y:S04]  /*0190*/  LDG.E R13, desc[UR8][R4.64] ;  /* 0x00000008040d7981 */ /* 0x000f68000c1e1900 */
[----:B------:R2:W5:Y:S04]  /*01a0*/  LDG.E R15, desc[UR8][R4.64+0x4] ;  /* 0x00000408040f7981 */ /* 0x000568000c1e1900 */
[----:B------:R-:W5:Y:S04]  /*01b0*/  LDG.E R25, desc[UR8][R8.64] ;  /* 0x0000000808197981 */ /* 0x000f68000c1e1900 */
[----:B------:R-:W5:Y:S01]  /*01c0*/  LDG.E R27, desc[UR8][R8.64+0x4] ;  /* 0x00000408081b7981 */ /* 0x000f62000c1e1900 */
[----:B------:R-:W0:Y:S03]  /*01d0*/  LDC.64 R10, c[0x0][0x388] ;  /* 0x0000e200ff0a7b82 */ /* 0x000e260000000a00 */
[----:B0-----:R-:W5:Y:S04]  /*01e0*/  LDG.E R18, desc[UR8][R10.64+0xc] ;  /* 0x00000c080a127981 */ /* 0x001f68000c1e1900 */
[----:B------:R-:W5:Y:S04]  /*01f0*/  LDG.E R20, desc[UR8][R10.64+0x8] ;  /* 0x000008080a147981 */ /* 0x000f68000c1e1900 */
[----:B------:R-:W5:Y:S04]  /*0200*/  LDG.E R17, desc[UR8][R10.64+0x4] ;  /* 0x000004080a117981 */ /* 0x000f68000c1e1900 */
[----:B------:R0:W5:Y:S01]  /*0210*/  LDG.E R19, desc[UR8][R10.64] ;  /* 0x000000080a137981 */ /* 0x000162000c1e1900 */
[----:B------:R-:W1:Y:S01]  /*0220*/  S2UR UR6, SR_CgaCtaId ;  /* 0x00000000000679c3 */ /* 0x000e620000008800 */
[----:B------:R-:W-:Y:S01]  /*0230*/  UMOV UR4, 0x400 ;  /* 0x0000040000047882 */ /* 0x000fe20000000000 */
[----:B------:R-:W-:Y:S01]  /*0240*/  LOP3.LUT R2, R2, 0x7c0, RZ, 0xc0, !PT ;  /* 0x000007c002027812 */ /* 0x000fe200078ec0ff */
[----:B------:R-:W-:-:S03]  /*0250*/  UIADD3 UR5, UPT, UPT, UR4, 0x400, URZ ;  /* 0x0000040004057890 */ /* 0x000fc6000fffe0ff */
[----:B------:R-:W-:Y:S01]  /*0260*/  LOP3.LUT R2, R2, 0x1f, R29, 0xf8, !PT ;  /* 0x0000001f02027812 */ /* 0x000fe200078ef81d */
[----:B-1----:R-:W-:Y:S02]  /*0270*/  ULEA UR4, UR6, UR4, 0x18 ;  /* 0x0000000406047291 */ /* 0x002fe4000f8ec0ff */
[----:B------:R-:W-:Y:S01]  /*0280*/  ULEA UR5, UR6, UR5, 0x18 ;  /* 0x0000000506057291 */ /* 0x000fe2000f8ec0ff */
[----:B------:R-:W1:Y:S02]  /*0290*/  S2UR UR7, SR_CgaCtaId ;  /* 0x00000000000779c3 */ /* 0x000e640000008800 */
[----:B------:R-:W-:Y:S02]  /*02a0*/  UMOV UR6, 0x400 ;  /* 0x0000040000067882 */ /* 0x000fe40000000000 */
[----:B-1----:R-:W-:Y:S01]  /*02b0*/  ULEA UR6, UR7, UR6, 0x18 ;  /* 0x0000000607067291 */ /* 0x002fe2000f8ec0ff */
[----:B----4-:R-:W-:Y:S01]  /*02c0*/  FMUL R12, R12, R3 ;  /* 0x000000030c0c7220 */ /* 0x010fe20000400000 */
[C---:B--2---:R-:W-:Y:S01]  /*02d0*/  FMUL R5, R3.reuse, R14 ;  /* 0x0000000e03057220 */ /* 0x044fe20000400000 */
[C---:B---3--:R-:W-:Y:S01]  /*02e0*/  FMUL R4, R3.reuse, R22 ;  /* 0x0000001603047220 */ /* 0x048fe20000400000 */
[C---:B------:R-:W-:Y:S01]  /*02f0*/  LEA R22, R2.reuse, UR4, 0x2 ;  /* 0x0000000402167c11 */ /* 0x040fe2000f8e10ff */
[----:B-----5:R-:W-:Y:S01]  /*0300*/  FMUL R6, R3, R24 ;  /* 0x0000001803067220 */ /* 0x020fe20000400000 */
[----:B------:R-:W-:Y:S01]  /*0310*/  LEA R24, R2, UR5, 0x2 ;  /* 0x0000000502187c11 */ /* 0x000fe2000f8e10ff */
[----:B------:R-:W-:Y:S01]  /*0320*/  FFMA R21, R13, R16, R12 ;  /* 0x000000100d157223 */ /* 0x000fe2000000000c */
[C---:B------:R-:W-:Y:S01]  /*0330*/  FFMA R23, R16.reuse, R15, R5 ;  /* 0x0000000f10177223 */ /* 0x040fe20000000005 */
[C---:B------:R-:W-:Y:S01]  /*0340*/  FFMA R25, R16.reuse, R25, R4 ;  /* 0x0000001910197223 */ /* 0x040fe20000000004 */
[----:B------:R-:W-:-:S02]  /*0350*/  FFMA R27, R16, R27, R6 ;  /* 0x0000001b101b7223 */ /* 0x000fc40000000006 */
[----:B------:R1:W-:Y:S04]  /*0360*/  STS [R22], R21 ;  /* 0x0000001516007388 */ /* 0x0003e80000000800 */
[----:B------:R-:W-:Y:S04]  /*0370*/  STS [R22+0x80], R23 ;  /* 0x0000801716007388 */ /* 0x000fe80000000800 */
[----:B------:R-:W-:Y:S04]  /*0380*/  STS [R24], R25 ;  /* 0x0000001918007388 */ /* 0x000fe80000000800 */
[----:B------:R-:W-:Y:S01]  /*0390*/  STS [R24+0x80], R27 ;  /* 0x0000801b18007388 */ /* 0x000fe20000000800 */
[----:B------:R-:W-:-:S04]  /*03a0*/  SHF.L.U32 R4, R29, 0x3, RZ ;  /* 0x000000031d047819 */ /* 0x000fc800000006ff */
[----:B------:R-:W-:Y:S01]  /*03b0*/  LOP3.LUT R2, R4, 0x1f00, RZ, 0xc0, !PT ;  /* 0x00001f0004027812 */ /* 0x000fe200078ec0ff */
[----:B------:R-:W-:Y:S06]  /*03c0*/  BAR.SYNC.DEFER_BLOCKING 0x0 ;  /* 0x0000000000007b1d */ /* 0x000fec0000010000 */
[----:B------:R-:W2:Y:S04]  /*03d0*/  LDS.128 R36, [R2+UR4+0x80] ;  /* 0x0000800402247984 */ /* 0x000ea80008000c00 */
[----:B------:R-:W3:Y:S04]  /*03e0*/  LDS.128 R4, [R2+UR4] ;  /* 0x0000000402047984 */ /* 0x000ee80008000c00 */
[----:B0-----:R-:W0:Y:S04]  /*03f0*/  LDS.128 R8, [R2+UR4+0x90] ;  /* 0x0000900402087984 */ /* 0x001e280008000c00 */
[----:B------:R-:W4:Y:S04]  /*0400*/  LDS.128 R32, [R2+UR4+0x10] ;  /* 0x0000100402207984 */ /* 0x000f280008000c00 */
[----:B------:R-:W5:Y:S01]  /*0410*/  LDS.128 R12, [R2+UR4+0xa0] ;  /* 0x0000a004020c7984 */ /* 0x000f620008000c00 */
[----:B-1----:R-:W-:-:S03]  /*0420*/  FMUL R21, R3, R18 ;  /* 0x0000001203157220 */ /* 0x002fc60000400000 */
[----:B------:R-:W1:Y:S01]  /*0430*/  LDS.128 R28, [R2+UR4+0x20] ;  /* 0x00002004021c7984 */ /* 0x000e620008000c00 */
[----:B------:R-:W-:Y:S01]  /*0440*/  FMUL R20, R3, R20 ;  /* 0x0000001403147220 */ /* 0x000fe20000400000 */
[C---:B------:R-:W-:Y:S02]  /*0450*/  FFMA R40, R16.reuse, R17, R21 ;  /* 0x0000001110287223 */ /* 0x040fe40000000015 */
[----:B------:R-:W1:Y:S01]  /*0460*/  LDS.128 R24, [R2+UR4+0xb0] ;  /* 0x0000b00402187984 */ /* 0x000e620008000c00 */
[----:B------:R-:W-:-:S03]  /*0470*/  FFMA R3, R16, R19, R20 ;  /* 0x0000001310037223 */ /* 0x000fc60000000014 */
[----:B------:R-:W1:Y:S04]  /*0480*/  LDS.128 R20, [R2+UR4+0x30] ;  /* 0x0000300402147984 */ /* 0x000e680008000c00 */
[----:B------:R-:W1:Y:S01]  /*0490*/  LDS.128 R16, [R2+UR4+0xc0] ;  /* 0x0000c00402107984 */ /* 0x000e620008000c00 */
[C---:B--2---:R-:W-:Y:S01]  /*04a0*/  FMUL R36, R40.reuse, R36 ;  /* 0x0000002428247220 */ /* 0x044fe20000400000 */
[C---:B------:R-:W-:Y:S01]  /*04b0*/  FMUL R42, R40.reuse, R37 ;  /* 0x00000025282a7220 */ /* 0x040fe20000400000 */
[C---:B------:R-:W-:Y:S01]  /*04c0*/  FMUL R43, R40.reuse, R38 ;  /* 0x00000026282b7220 */ /* 0x040fe20000400000 */
[C---:B------:R-:W-:Y:S01]  /*04d0*/  FMUL R44, R40.reuse, R39 ;  /* 0x00000027282c7220 */ /* 0x040fe20000400000 */
[C---:B---3--:R-:W-:Y:S02]  /*04e0*/  FFMA R41, R3.reuse, R4, R36 ;  /* 0x0000000403297223 */ /* 0x048fe40000000024 */
[----:B------:R-:W2:Y:S01]  /*04f0*/  LDS.128 R36, [R2+UR4+0x40] ;  /* 0x0000400402247984 */ /* 0x000ea20008000c00 */
[C---:B0-----:R-:W-:Y:S01]  /*0500*/  FMUL R4, R40.reuse, R9 ;  /* 0x0000000928047220 */ /* 0x041fe20000400000 */
[C---:B------:R-:W-:Y:S01]  /*0510*/  FFMA R42, R3.reuse, R5, R42 ;  /* 0x00000005032a7223 */ /* 0x040fe2000000002a */
[C---:B------:R-:W-:Y:S01]  /*0520*/  FFMA R43, R3.reuse, R6, R43 ;  /* 0x00000006032b7223 */ /* 0x040fe2000000002b */
[C---:B------:R-:W-:Y:S01]  /*0530*/  FMUL R8, R40.reuse, R8 ;  /* 0x0000000828087220 */ /* 0x040fe20000400000 */
[C---:B----4-:R-:W-:Y:S01]  /*0540*/  FFMA R33, R3.reuse, R33, R4 ;  /* 0x0000002103217223 */ /* 0x050fe20000000004 */
[C---:B------:R-:W-:Y:S01]  /*0550*/  FMUL R5, R40.reuse, R10 ;  /* 0x0000000a28057220 */ /* 0x040fe20000400000 */
[C---:B------:R-:W-:Y:S01]  /*0560*/  FMUL R6, R40.reuse, R11 ;  /* 0x0000000b28067220 */ /* 0x040fe20000400000 */
[C---:B-----5:R-:W-:Y:S01]  /*0570*/  FMUL R4, R40.reuse, R13 ;  /* 0x0000000d28047220 */ /* 0x060fe20000400000 */
[C---:B------:R-:W-:Y:S01]  /*0580*/  FFMA R32, R3.reuse, R32, R8 ;  /* 0x0000002003207223 */ /* 0x040fe20000000008 */
[C---:B------:R-:W-:Y:S01]  /*0590*/  FFMA R44, R3.reuse, R7, R44 ;  /* 0x00000007032c7223 */ /* 0x040fe2000000002c */
[C---:B------:R-:W-:Y:S01]  /*05a0*/  FFMA R34, R3.reuse, R34, R5 ;  /* 0x0000002203227223 */ /* 0x040fe20000000005 */
[C---:B------:R-:W-:Y:S01]  /*05b0*/  FFMA R35, R3.reuse, R35, R6 ;  /* 0x0000002303237223 */ /* 0x040fe20000000006 */
[C---:B------:R-:W-:Y:S01]  /*05c0*/  FMUL R9, R40.reuse, R14 ;  /* 0x0000000e28097220 */ /* 0x040fe20000400000 */
[----:B------:R-:W-:Y:S01]  /*05d0*/  FMUL R8, R40, R15 ;  /* 0x0000000f28087220 */ /* 0x000fe20000400000 */
[----:B-1----:R-:W-:-:S02]  /*05e0*/  FFMA R29, R3, R29, R4 ;  /* 0x0000001d031d7223 */ /* 0x002fc40000000004 */
[----:B------:R-:W0:Y:S01]  /*05f0*/  LDS.128 R4, [R2+UR4+0xd0] ;  /* 0x0000d00402047984 */ /* 0x000e220008000c00 */
[C---:B------:R-:W-:Y:S01]  /*0600*/  FFMA R30, R3.reuse, R30, R9 ;  /* 0x0000001e031e7223 */ /* 0x040fe20000000009 */
[C---:B------:R-:W-:Y:S01]  /*0610*/  FFMA R31, R3.reuse, R31, R8 ;  /* 0x0000001f031f7223 */ /* 0x040fe20000000008 */
[C---:B------:R-:W-:Y:S01]  /*0620*/  FMUL R12, R40.reuse, R12 ;  /* 0x0000000c280c7220 */ /* 0x040fe20000400000 */
[----:B------:R-:W1:Y:S01]  /*0630*/  LDS.128 R8, [R2+UR4+0x50] ;  /* 0x0000500402087984 */ /* 0x000e620008000c00 */
[C---:B------:R-:W-:Y:S01]  /*0640*/  FMUL R24, R40.reuse, R24 ;  /* 0x0000001828187220 */ /* 0x040fe20000400000 */
[C---:B------:R-:W-:Y:S01]  /*0650*/  FMUL R45, R40.reuse, R26 ;  /* 0x0000001a282d7220 */ /* 0x040fe20000400000 */
[C---:B------:R-:W-:Y:S02]  /*0660*/  FFMA R28, R3.reuse, R28, R12 ;  /* 0x0000001c031c7223 */ /* 0x040fe4000000000c */
[C---:B------:R-:W-:Y:S01]  /*0670*/  FFMA R47, R3.reuse, R20, R24 ;  /* 0x00000014032f7223 */ /* 0x040fe20000000018 */
[C---:B------:R-:W-:Y:S01]  /*0680*/  FMUL R20, R40.reuse, R17 ;  /* 0x0000001128147220 */ /* 0x040fe20000400000 */
[C---:B------:R-:W-:Y:S01]  /*0690*/  FMUL R46, R40.reuse, R25 ;  /* 0x00000019282e7220 */ /* 0x040fe20000400000 */
[----:B------:R-:W-:Y:S01]  /*06a0*/  FMUL R26, R40, R27 ;  /* 0x0000001b281a7220 */ /* 0x000fe20000400000 */
[----:B------:R-:W3:Y:S01]  /*06b0*/  LDS.128 R12, [R2+UR6+0xe0] ;  /* 0x0000e006020c7984 */ /* 0x000ee20008000c00 */
[C---:B------:R-:W-:Y:S01]  /*06c0*/  FFMA R45, R3.reuse, R22, R45 ;  /* 0x00000016032d7223 */ /* 0x040fe2000000002d */
[C---:B------:R-:W-:Y:S01]  /*06d0*/  FFMA R46, R3.reuse, R21, R46 ;  /* 0x00000015032e7223 */ /* 0x040fe2000000002e */
[C---:B------:R-:W-:Y:S01]  /*06e0*/  FFMA R26, R3.reuse, R23, R26 ;  /* 0x00000017031a7223 */ /* 0x040fe2000000001a */
[----:B--2---:R-:W-:-:S02]  /*06f0*/  FFMA R37, R3, R37, R20 ;  /* 0x0000002503257223 */ /* 0x004fc40000000014 */
[----:B------:R-:W2:Y:S01]  /*0700*/  LDS.128 R20, [R2+UR6+0x60] ;  /* 0x0000600602147984 */ /* 0x000ea20008000c00 */
[C---:B------:R-:W-:Y:S01]  /*0710*/  FMUL R16, R40.reuse, R16 ;  /* 0x0000001028107220 */ /* 0x040fe20000400000 */
[----:B------:R-:W-:-:S03]  /*0720*/  FMUL R18, R40, R18 ;  /* 0x0000001228127220 */ /* 0x000fc60000400000 */
[C---:B------:R-:W-:Y:S01]  /*0730*/  FFMA R36, R3.reuse, R36, R16 ;  /* 0x0000002403247223 */ /* 0x040fe20000000010 */
[C---:B------:R-:W-:Y:S01]  /*0740*/  FMUL R16, R40.reuse, R19 ;  /* 0x0000001328107220 */ /* 0x040fe20000400000 */
[C---:B------:R-:W-:Y:S01]  /*0750*/  FFMA R38, R3.reuse, R38, R18 ;  /* 0x0000002603267223 */ /* 0x040fe20000000012 */
[C---:B0-----:R-:W-:Y:S01]  /*0760*/  FMUL R17, R40.reuse, R4 ;  /* 0x0000000428117220 */ /* 0x041fe20000400000 */
[----:B------:R-:W-:Y:S01]  /*0770*/  FMUL R4, R40, R5 ;  /* 0x0000000528047220 */ /* 0x000fe20000400000 */
[----:B------:R-:W-:-:S03]  /*0780*/  FFMA R39, R3, R39, R16 ;  /* 0x0000002703277223 */ /* 0x000fc60000000010 */
[C---:B-1----:R-:W-:Y:S01]  /*0790*/  FFMA R9, R3.reuse, R9, R4 ;  /* 0x0000000903097223 */ /* 0x042fe20000000004 */
[C---:B------:R-:W-:Y:S01]  /*07a0*/  FMUL R4, R40.reuse, R7 ;  /* 0x0000000728047220 */ /* 0x040fe20000400000 */
[C---:B------:R-:W-:Y:S02]  /*07b0*/  FFMA R8, R3.reuse, R8, R17 ;  /* 0x0000000803087223 */ /* 0x040fe40000000011 */
[----:B------:R-:W0:Y:S01]  /*07c0*/  LDS.128 R16, [R2+UR6+0xf0] ;  /* 0x0000f00602107984 */ /* 0x000e220008000c00 */
[C---:B------:R-:W-:Y:S01]  /*07d0*/  FFMA R11, R3.reuse, R11, R4 ;  /* 0x0000000b030b7223 */ /* 0x040fe20000000004 */
[C---:B------:R-:W-:Y:S01]  /*07e0*/  FMUL R6, R40.reuse, R6 ;  /* 0x0000000628067220 */ /* 0x040fe20000400000 */
[C---:B---3--:R-:W-:Y:S01]  /*07f0*/  FMUL R5, R40.reuse, R12 ;  /* 0x0000000c28057220 */ /* 0x048fe20000400000 */
[----:B------:R-:W-:Y:S02]  /*0800*/  FMUL R4, R40, R13 ;  /* 0x0000000d28047220 */ /* 0x000fe40000400000 */
[C---:B------:R-:W-:Y:S01]  /*0810*/  FFMA R10, R3.reuse, R10, R6 ;  /* 0x0000000a030a7223 */ /* 0x040fe20000000006 */
[C---:B--2---:R-:W-:Y:S01]  /*0820*/  FFMA R12, R3.reuse, R20, R5 ;  /* 0x00000014030c7223 */ /* 0x044fe20000000005 */
[----:B------:R-:W-:-:S02]  /*0830*/  FFMA R13, R3, R21, R4 ;  /* 0x00000015030d7223 */ /* 0x000fc40000000004 */
[----:B------:R-:W1:Y:S01]  /*0840*/  LDS.128 R4, [R2+UR6+0x70] ;  /* 0x0000700602047984 */ /* 0x000e620008000c00 */
[C---:B------:R-:W-:Y:S01]  /*0850*/  FMUL R20, R40.reuse, R15 ;  /* 0x0000000f28147220 */ /* 0x040fe20000400000 */
[----:B------:R-:W-:Y:S02]  /*0860*/  HFMA2 R15, -RZ, RZ, 0.96630859375, -0.0022525787353515625 ;  /* 0x3bbb989dff0f7431 */ /* 0x000fe400000001ff */
[----:B------:R-:W-:-:S04]  /*0870*/  FMUL R14, R40, R14 ;  /* 0x0000000e280e7220 */ /* 0x000fc80000400000 */
[----:B------:R-:W-:Y:S01]  /*0880*/  FFMA R22, R3, R22, R14 ;  /* 0x0000001603167223 */ /* 0x000fe2000000000e */
[----:B------:R-:W-:Y:S01]  /*0890*/  MOV R14, 0x437c0000 ;  /* 0x437c0000000e7802 */ /* 0x000fe20000000f00 */
[C---:B0-----:R-:W-:Y:S01]  /*08a0*/  FMUL R52, R40.reuse, R17 ;  /* 0x0000001128347220 */ /* 0x041fe20000400000 */
[----:B------:R-:W-:Y:S01]  /*08b0*/  FFMA.SAT R17, R41, R15, 0.5 ;  /* 0x3f00000029117423 */ /* 0x000fe2000000200f */
[----:B------:R-:W-:-:S03]  /*08c0*/  FMUL R16, R40, R16 ;  /* 0x0000001028107220 */ /* 0x000fc60000400000 */
[----:B------:R-:W-:Y:S01]  /*08d0*/  FFMA.RM R17, R17, R14, 12582913 ;  /* 0x4b40000111117423 */ /* 0x000fe2000000400e */
[----:B------:R-:W-:Y:S01]  /*08e0*/  FFMA.SAT R21, R42, R15, 0.5 ;  /* 0x3f0000002a157423 */ /* 0x000fe2000000200f */
[----:B-1----:R-:W-:Y:S02]  /*08f0*/  FFMA R4, R3, R4, R16 ;  /* 0x0000000403047223 */ /* 0x002fe40000000010 */
[----:B------:R-:W-:-:S04]  /*0900*/  FADD R16, R17, -12583039 ;  /* 0xcb40007f11107421 */ /* 0x000fc80000000000 */
[----:B------:R-:W-:Y:S01]  /*0910*/  FFMA R16, R41, 1.4426950216293334961, -R16 ;  /* 0x3fb8aa3b29107823 */ /* 0x000fe20000000810 */
[----:B------:R-:W-:-:S03]  /*0920*/  FMUL R53, R40, R19 ;  /* 0x0000001328357220 */ /* 0x000fc60000400000 */
[----:B------:R-:W-:Y:S01]  /*0930*/  FFMA R41, R41, 1.925963033500011079e-08, R16 ;  /* 0x32a5706029297823 */ /* 0x000fe20000000010 */
[----:B------:R-:W-:Y:S01]  /*0940*/  FFMA.RM R16, R21, R14, 12582913 ;  /* 0x4b40000115107423 */ /* 0x000fe2000000400e */
[----:B------:R-:W-:-:S03]  /*0950*/  SHF.L.U32 R19, R17, 0x17, RZ ;  /* 0x0000001711137819 */ /* 0x000fc600000006ff */
[----:B------:R-:W-:-:S04]  /*0960*/  FADD R17, R16, -12583039 ;  /* 0xcb40007f10117421 */ /* 0x000fc80000000000 */
[----:B------:R-:W-:Y:S01]  /*0970*/  FFMA R17, R42, 1.4426950216293334961, -R17 ;  /* 0x3fb8aa3b2a117823 */ /* 0x000fe20000000811 */
[----:B------:R-:W-:Y:S02]  /*0980*/  FMUL R51, R40, R18 ;  /* 0x0000001228337220 */ /* 0x000fe40000400000 */
[----:B------:R-:W0:Y:S01]  /*0990*/  MUFU.EX2 R18, R41 ;  /* 0x0000002900127308 */ /* 0x000e220000000800 */
[----:B------:R-:W-:Y:S01]  /*09a0*/  FFMA R17, R42, 1.925963033500011079e-08, R17 ;  /* 0x32a570602a117823 */ /* 0x000fe20000000011 */
[----:B------:R-:W-:-:S06]  /*09b0*/  FFMA.SAT R21, R43, R15, 0.5 ;  /* 0x3f0000002b157423 */ /* 0x000fcc000000200f */
[----:B------:R-:W1:Y:S01]  /*09c0*/  MUFU.EX2 R17, R17 ;  /* 0x0000001100117308 */ /* 0x000e620000000800 */
[----:B------:R-:W-:Y:S01]  /*09d0*/  FFMA R23, R3, R23, R20 ;  /* 0x0000001703177223 */ /* 0x000fe20000000014 */
[----:B------:R-:W-:Y:S01]  /*09e0*/  SHF.L.U32 R20, R16, 0x17, RZ ;  /* 0x0000001710147819 */ /* 0x000fe200000006ff */
[----:B------:R-:W-:Y:S01]  /*09f0*/  FFMA.RM R16, R21, R14, 12582913 ;  /* 0x4b40000115107423 */ /* 0x000fe2000000400e */
[----:B------:R-:W-:-:S04]  /*0a00*/  FFMA.SAT R25, R44, R15, 0.5 ;  /* 0x3f0000002c197423 */ /* 0x000fc8000000200f */
[C---:B------:R-:W-:Y:S01]  /*0a10*/  SHF.L.U32 R21, R16.reuse, 0x17, RZ ;  /* 0x0000001710157819 */ /* 0x040fe200000006ff */
[----:B0-----:R-:W-:Y:S01]  /*0a20*/  FMUL R19, R19, R18 ;  /* 0x0000001213137220 */ /* 0x001fe20000400000 */
[----:B------:R-:W-:Y:S01]  /*0a30*/  FADD R18, R16, -12583039 ;  /* 0xcb40007f10127421 */ /* 0x000fe20000000000 */
[-C--:B------:R-:W-:Y:S01]  /*0a40*/  FFMA.RM R16, R25, R14.reuse, 12582913 ;  /* 0x4b40000119107423 */ /* 0x080fe2000000400e */
[----:B------:R-:W-:Y:S01]  /*0a50*/  FFMA.SAT R25, R32, R15, 0.5 ;  /* 0x3f00000020197423 */ /* 0x000fe2000000200f */
[----:B-1----:R-:W-:Y:S02]  /*0a60*/  FMUL R20, R20, R17 ;  /* 0x0000001114147220 */ /* 0x002fe40000400000 */
[C---:B------:R-:W-:Y:S01]  /*0a70*/  FADD R17, R16.reuse, -12583039 ;  /* 0xcb40007f10117421 */ /* 0x040fe20000000000 */
[----:B------:R-:W-:Y:S01]  /*0a80*/  SHF.L.U32 R24, R16, 0x17, RZ ;  /* 0x0000001710187819 */ /* 0x000fe200000006ff */
[----:B------:R-:W-:Y:S01]  /*0a90*/  FFMA.RM R16, R25, R14, 12582913 ;  /* 0x4b40000119107423 */ /* 0x000fe2000000400e */
[----:B------:R-:W-:Y:S01]  /*0aa0*/  FFMA R18, R43, 1.4426950216293334961, -R18 ;  /* 0x3fb8aa3b2b127823 */ /* 0x000fe20000000812 */
[----:B------:R-:W-:-:S02]  /*0ab0*/  FFMA R17, R44, 1.4426950216293334961, -R17 ;  /* 0x3fb8aa3b2c117823 */ /* 0x000fc40000000811 */
[----:B------:R-:W-:Y:S01]  /*0ac0*/  FADD R25, R16, -12583039 ;  /* 0xcb40007f10197421 */ /* 0x000fe20000000000 */
[----:B------:R-:W-:Y:S01]  /*0ad0*/  FFMA R18, R43, 1.925963033500011079e-08, R18 ;  /* 0x32a570602b127823 */ /* 0x000fe20000000012 */
[----:B------:R-:W-:Y:S02]  /*0ae0*/  FFMA R17, R44, 1.925963033500011079e-08, R17 ;  /* 0x32a570602c117823 */ /* 0x000fe40000000011 */
[----:B------:R-:W-:-:S03]  /*0af0*/  FFMA R25, R32, 1.4426950216293334961, -R25 ;  /* 0x3fb8aa3b20197823 */ /* 0x000fc60000000819 */
[----:B------:R-:W0:Y:S01]  /*0b00*/  MUFU.EX2 R18, R18 ;  /* 0x0000001200127308 */ /* 0x000e220000000800 */
[----:B------:R-:W-:-:S07]  /*0b10*/  FFMA R25, R32, 1.925963033500011079e-08, R25 ;  /* 0x32a5706020197823 */ /* 0x000fce0000000019 */
[----:B------:R-:W1:Y:S08]  /*0b20*/  MUFU.EX2 R17, R17 ;  /* 0x0000001100117308 */ /* 0x000e700000000800 */
[----:B------:R-:W2:Y:S01]  /*0b30*/  MUFU.EX2 R25, R25 ;  /* 0x0000001900197308 */ /* 0x000ea20000000800 */
[----:B0-----:R-:W-:Y:S01]  /*0b40*/  FMUL R21, R21, R18 ;  /* 0x0000001215157220 */ /* 0x001fe20000400000 */
[----:B------:R-:W-:Y:S01]  /*0b50*/  FFMA.SAT R27, R33, R15, 0.5 ;  /* 0x3f000000211b7423 */ /* 0x000fe2000000200f */
[----:B-1----:R-:W-:Y:S01]  /*0b60*/  FMUL R18, R24, R17 ;  /* 0x0000001118127220 */ /* 0x002fe20000400000 */
[----:B------:R-:W-:-:S02]  /*0b70*/  SHF.L.U32 R24, R16, 0x17, RZ ;  /* 0x0000001710187819 */ /* 0x000fc400000006ff */
[----:B------:R-:W-:-:S03]  /*0b80*/  FFMA.RM R16, R27, R14, 12582913 ;  /* 0x4b4000011b107423 */ /* 0x000fc6000000400e */
[----:B--2---:R-:W-:Y:S01]  /*0b90*/  FMUL R17, R24, R25 ;  /* 0x0000001918117220 */ /* 0x004fe20000400000 */
[----:B------:R-:W-:Y:S01]  /*0ba0*/  FADD R24, R16, -12583039 ;  /* 0xcb40007f10187421 */ /* 0x000fe20000000000 */
[----:B------:R-:W-:-:S03]  /*0bb0*/  FFMA.SAT R27, R34, R15, 0.5 ;  /* 0x3f000000221b7423 */ /* 0x000fc6000000200f */
[----:B------:R-:W-:-:S04]  /*0bc0*/  FFMA R24, R33, 1.4426950216293334961, -R24 ;  /* 0x3fb8aa3b21187823 */ /* 0x000fc80000000818 */
[----:B------:R-:W-:Y:S01]  /*0bd0*/  FFMA R33, R33, 1.925963033500011079e-08, R24 ;  /* 0x32a5706021217823 */ /* 0x000fe20000000018 */
[----:B------:R-:W-:-:S04]  /*0be0*/  FFMA.RM R24, R27, R14, 12582913 ;  /* 0x4b4000011b187423 */ /* 0x000fc8000000400e */
[----:B------:R-:W-:Y:S01]  /*0bf0*/  FADD R25, R24, -12583039 ;  /* 0xcb40007f18197421 */ /* 0x000fe20000000000 */
[----:B------:R-:W-:-:S03]  /*0c00*/  FFMA.SAT R27, R35, R15, 0.5 ;  /* 0x3f000000231b7423 */ /* 0x000fc6000000200f */
[C---:B------:R-:W-:Y:S01]  /*0c10*/  FFMA R25, R34.reuse, 1.4426950216293334961, -R25 ;  /* 0x3fb8aa3b22197823 */ /* 0x040fe20000000819 */
[----:B------:R-:W0:Y:S03]  /*0c20*/  MUFU.EX2 R33, R33 ;  /* 0x0000002100217308 */ /* 0x000e260000000800 */
[----:B------:R-:W-:Y:S01]  /*0c30*/  FFMA R34, R34, 1.925963033500011079e-08, R25 ;  /* 0x32a5706022227823 */ /* 0x000fe20000000019 */
[----:B------:R-:W-:Y:S01]  /*0c40*/  SHF.L.U32 R25, R24, 0x17, RZ ;  /* 0x0000001718197819 */ /* 0x000fe200000006ff */
[----:B------:R-:W-:-:S04]  /*0c50*/  FFMA.RM R24, R27, R14, 12582913 ;  /* 0x4b4000011b187423 */ /* 0x000fc8000000400e */
[----:B------:R-:W-:Y:S01]  /*0c60*/  FADD R32, R24, -12583039 ;  /* 0xcb40007f18207421 */ /* 0x000fe20000000000 */
[----:B------:R-:W-:-:S03]  /*0c70*/  SHF.L.U32 R16, R16, 0x17, RZ ;  /* 0x0000001710107819 */ /* 0x000fc600000006ff */
[----:B------:R-:W-:-:S04]  /*0c80*/  FFMA R32, R35, 1.4426950216293334961, -R32 ;  /* 0x3fb8aa3b23207823 */ /* 0x000fc80000000820 */
[----:B------:R-:W-:Y:S01]  /*0c90*/  FFMA R32, R35, 1.925963033500011079e-08, R32 ;  /* 0x32a5706023207823 */ /* 0x000fe20000000020 */
[----:B0-----:R-:W-:-:S03]  /*0ca0*/  FMUL R16, R16, R33 ;  /* 0x0000002110107220 */ /* 0x001fc60000400000 */
[----:B------:R-:W0:Y:S01]  /*0cb0*/  MUFU.EX2 R33, R32 ;  /* 0x0000002000217308 */ /* 0x000e220000000800 */
[----:B------:R-:W-:Y:S01]  /*0cc0*/  FFMA.SAT R27, R28, R15, 0.5 ;  /* 0x3f0000001c1b7423 */ /* 0x000fe2000000200f */
[----:B------:R-:W-:-:S03]  /*0cd0*/  SHF.L.U32 R24, R24, 0x17, RZ ;  /* 0x0000001718187819 */ /* 0x000fc600000006ff */
[----:B------:R-:W-:Y:S01]  /*0ce0*/  FFMA.RM R27, R27, R14, 12582913 ;  /* 0x4b4000011b1b7423 */ /* 0x000fe2000000400e */
[----:B------:R-:W-:Y:S01]  /*0cf0*/  FFMA.SAT R35, R29, R15, 0.5 ;  /* 0x3f0000001d237423 */ /* 0x000fe2000000200f */
[----:B0-----:R-:W-:Y:S02]  /*0d00*/  FMUL R24, R24, R33 ;  /* 0x0000002118187220 */ /* 0x001fe40000400000 */
[----:B------:R-:W-:-:S04]  /*0d10*/  FADD R33, R27, -12583039 ;  /* 0xcb40007f1b217421 */ /* 0x000fc80000000000 */
[----:B------:R-:W-:-:S04]  /*0d20*/  FFMA R33, R28, 1.4426950216293334961, -R33 ;  /* 0x3fb8aa3b1c217823 */ /* 0x000fc80000000821 */
[----:B------:R-:W-:Y:S01]  /*0d30*/  FFMA R33, R28, 1.925963033500011079e-08, R33 ;  /* 0x32a570601c217823 */ /* 0x000fe20000000021 */
[----:B------:R-:W-:-:S04]  /*0d40*/  FFMA.RM R28, R35, R14, 12582913 ;  /* 0x4b400001231c7423 */ /* 0x000fc8000000400e */
[----:B------:R-:W-:-:S04]  /*0d50*/  FADD R32, R28, -12583039 ;  /* 0xcb40007f1c207421 */ /* 0x000fc80000000000 */
[----:B------:R-:W-:-:S04]  /*0d60*/  FFMA R32, R29, 1.4426950216293334961, -R32 ;  /* 0x3fb8aa3b1d207823 */ /* 0x000fc80000000820 */
[----:B------:R-:W-:-:S04]  /*0d70*/  FFMA R32, R29, 1.925963033500011079e-08, R32 ;  /* 0x32a570601d207823 */ /* 0x000fc80000000020 */
[----:B------:R-:W0:Y:S01]  /*0d80*/  MUFU.EX2 R29, R32 ;  /* 0x00000020001d7308 */ /* 0x000e220000000800 */
[----:B------:R-:W-:Y:S01]  /*0d90*/  FFMA.SAT R35, R30, R15, 0.5 ;  /* 0x3f0000001e237423 */ /* 0x000fe2000000200f */
[----:B------:R-:W-:-:S03]  /*0da0*/  SHF.L.U32 R50, R28, 0x17, RZ ;  /* 0x000000171c327819 */ /* 0x000fc600000006ff */
[----:B------:R-:W-:-:S03]  /*0db0*/  FFMA.RM R28, R35, R14, 12582913 ;  /* 0x4b400001231c7423 */ /* 0x000fc6000000400e */
[----:B------:R-:W1:Y:S01]  /*0dc0*/  MUFU.EX2 R34, R34 ;  /* 0x0000002200227308 */ /* 0x000e620000000800 */
[----:B0-----:R-:W-:Y:S01]  /*0dd0*/  FMUL R50, R50, R29 ;  /* 0x0000001d32327220 */ /* 0x001fe20000400000 */
[----:B------:R-:W-:-:S04]  /*0de0*/  FADD R29, R28, -12583039 ;  /* 0xcb40007f1c1d7421 */ /* 0x000fc80000000000 */
[----:B------:R-:W-:-:S04]  /*0df0*/  FFMA R29, R30, 1.4426950216293334961, -R29 ;  /* 0x3fb8aa3b1e1d7823 */ /* 0x000fc8000000081d */
[----:B------:R-:W-:-:S04]  /*0e00*/  FFMA R29, R30, 1.925963033500011079e-08, R29 ;  /* 0x32a570601e1d7823 */ /* 0x000fc8000000001d */
[----:B------:R-:W0:Y:S01]  /*0e10*/  MUFU.EX2 R30, R29 ;  /* 0x0000001d001e7308 */ /* 0x000e220000000800 */
[----:B-1----:R-:W-:Y:S01]  /*0e20*/  FMUL R25, R25, R34 ;  /* 0x0000002219197220 */ /* 0x002fe20000400000 */
[----:B------:R-:W-:-:S06]  /*0e30*/  SHF.L.U32 R49, R28, 0x17, RZ ;  /* 0x000000171c317819 */ /* 0x000fcc00000006ff */
[----:B------:R1:W-:Y:S02]  /*0e40*/  MUFU.EX2 R34, R33 ;  /* 0x0000002100227308 */ /* 0x0003e40000000800 */
[----:B-1----:R-:W-:Y:S01]  /*0e50*/  FFMA.SAT R33, R31, R15, 0.5 ;  /* 0x3f0000001f217423 */ /* 0x002fe2000000200f */
[----:B0-----:R-:W-:-:S03]  /*0e60*/  FMUL R49, R49, R30 ;  /* 0x0000001e31317220 */ /* 0x001fc60000400000 */
[----:B------:R-:W-:Y:S01]  /*0e70*/  FFMA.RM R28, R33, R14, 12582913 ;  /* 0x4b400001211c7423 */ /* 0x000fe2000000400e */
[----:B------:R-:W-:-:S03]  /*0e80*/  FFMA.SAT R33, R47, R15, 0.5 ;  /* 0x3f0000002f217423 */ /* 0x000fc6000000200f */
[C---:B------:R-:W-:Y:S01]  /*0e90*/  FADD R30, R28.reuse, -12583039 ;  /* 0xcb40007f1c1e7421 */ /* 0x040fe20000000000 */
[----:B------:R-:W-:Y:S01]  /*0ea0*/  SHF.L.U32 R48, R28, 0x17, RZ ;  /* 0x000000171c307819 */ /* 0x000fe200000006ff */
[-C--:B------:R-:W-:Y:S02]  /*0eb0*/  FFMA.RM R28, R33, R14.reuse, 12582913 ;  /* 0x4b400001211c7423 */ /* 0x080fe4000000400e */
[C---:B------:R-:W-:Y:S02]  /*0ec0*/  FFMA R30, R31.reuse, 1.4426950216293334961, -R30 ;  /* 0x3fb8aa3b1f1e7823 */ /* 0x040fe4000000081e */
[----:B------:R-:W-:Y:S02]  /*0ed0*/  FADD R32, R28, -12583039 ;  /* 0xcb40007f1c207421 */ /* 0x000fe40000000000 */
[----:B------:R-:W-:Y:S02]  /*0ee0*/  FFMA R30, R31, 1.925963033500011079e-08, R30 ;  /* 0x32a570601f1e7823 */ /* 0x000fe4000000001e */
[C---:B------:R-:W-:Y:S01]  /*0ef0*/  FFMA R32, R47.reuse, 1.4426950216293334961, -R32 ;  /* 0x3fb8aa3b2f207823 */ /* 0x040fe20000000820 */
[----:B------:R-:W-:Y:S01]  /*0f00*/  FFMA.SAT R29, R46, R15, 0.5 ;  /* 0x3f0000002e1d7423 */ /* 0x000fe2000000200f */
[----:B------:R-:W0:Y:S02]  /*0f10*/  MUFU.EX2 R31, R30 ;  /* 0x0000001e001f7308 */ /* 0x000e240000000800 */
[----:B------:R-:W-:Y:S01]  /*0f20*/  FFMA R32, R47, 1.925963033500011079e-08, R32 ;  /* 0x32a570602f207823 */ /* 0x000fe20000000020 */
[----:B------:R-:W-:Y:S01]  /*0f30*/  SHF.L.U32 R47, R28, 0x17, RZ ;  /* 0x000000171c2f7819 */ /* 0x000fe200000006ff */
[----:B------:R-:W-:-:S04]  /*0f40*/  FFMA.RM R28, R29, R14, 12582913 ;  /* 0x4b4000011d1c7423 */ /* 0x000fc8000000400e */
[----:B------:R-:W-:-:S04]  /*0f50*/  FADD R29, R28, -12583039 ;  /* 0xcb40007f1c1d7421 */ /* 0x000fc80000000000 */
[----:B------:R-:W-:-:S04]  /*0f60*/  FFMA R29, R46, 1.4426950216293334961, -R29 ;  /* 0x3fb8aa3b2e1d7823 */ /* 0x000fc8000000081d */
[----:B------:R-:W-:Y:S01]  /*0f70*/  FFMA R29, R46, 1.925963033500011079e-08, R29 ;  /* 0x32a570602e1d7823 */ /* 0x000fe2000000001d */
[----:B0-----:R-:W-:Y:S01]  /*0f80*/  FMUL R48, R48, R31 ;  /* 0x0000001f30307220 */ /* 0x001fe20000400000 */
[----:B------:R-:W-:Y:S01]  /*0f90*/  FFMA.SAT R31, R45, R15, 0.5 ;  /* 0x3f0000002d1f7423 */ /* 0x000fe2000000200f */
[----:B------:R-:W-:-:S03]  /*0fa0*/  SHF.L.U32 R46, R28, 0x17, RZ ;  /* 0x000000171c2e7819 */ /* 0x000fc600000006ff */
[----:B------:R-:W0:Y:S01]  /*0fb0*/  MUFU.EX2 R29, R29 ;  /* 0x0000001d001d7308 */ /* 0x000e220000000800 */
[----:B------:R-:W-:-:S04]  /*0fc0*/  FFMA.RM R28, R31, R14, 12582913 ;  /* 0x4b4000011f1c7423 */ /* 0x000fc8000000400e */
[----:B------:R-:W-:Y:S01]  /*0fd0*/  FADD R30, R28, -12583039 ;  /* 0xcb40007f1c1e7421 */ /* 0x000fe20000000000 */
[----:B------:R-:W-:-:S03]  /*0fe0*/  FFMA.SAT R31, R26, R15, 0.5 ;  /* 0x3f0000001a1f7423 */ /* 0x000fc6000000200f */
[----:B------:R-:W-:-:S04]  /*0ff0*/  FFMA R30, R45, 1.4426950216293334961, -R30 ;  /* 0x3fb8aa3b2d1e7823 */ /* 0x000fc8000000081e */
[----:B------:R-:W-:Y:S01]  /*1000*/  FFMA R30, R45, 1.925963033500011079e-08, R30 ;  /* 0x32a570602d1e7823 */ /* 0x000fe2000000001e */
[----:B------:R-:W-:Y:S01]  /*1010*/  SHF.L.U32 R45, R28, 0x17, RZ ;  /* 0x000000171c2d7819 */ /* 0x000fe200000006ff */
[----:B------:R-:W-:Y:S01]  /*1020*/  FFMA.RM R28, R31, R14, 12582913 ;  /* 0x4b4000011f1c7423 */ /* 0x000fe2000000400e */
[----:B0-----:R-:W-:-:S03]  /*1030*/  FMUL R46, R46, R29 ;  /* 0x0000001d2e2e7220 */ /* 0x001fc60000400000 */
[----:B------:R-:W-:Y:S01]  /*1040*/  FADD R29, R28, -12583039 ;  /* 0xcb40007f1c1d7421 */ /* 0x000fe20000000000 */
[----:B------:R-:W-:-:S03]  /*1050*/  FFMA.SAT R31, R36, R15, 0.5 ;  /* 0x3f000000241f7423 */ /* 0x000fc6000000200f */
[----:B------:R-:W-:-:S04]  /*1060*/  FFMA R29, R26, 1.4426950216293334961, -R29 ;  /* 0x3fb8aa3b1a1d7823 */ /* 0x000fc8000000081d */
[----:B------:R-:W-:Y:S01]  /*1070*/  FFMA R29, R26, 1.925963033500011079e-08, R29 ;  /* 0x32a570601a1d7823 */ /* 0x000fe2000000001d */
[----:B------:R-:W-:-:S04]  /*1080*/  FFMA.RM R26, R31, R14, 12582913 ;  /* 0x4b4000011f1a7423 */ /* 0x000fc8000000400e */
[----:B------:R-:W-:-:S04]  /*1090*/  FADD R31, R26, -12583039 ;  /* 0xcb40007f1a1f7421 */ /* 0x000fc80000000000 */
[----:B------:R-:W-:Y:S01]  /*10a0*/  FFMA R31, R36, 1.4426950216293334961, -R31 ;  /* 0x3fb8aa3b241f7823 */ /* 0x000fe2000000081f */
[----:B------:R-:W-:-:S03]  /*10b0*/  SHF.L.U32 R44, R28, 0x17, RZ ;  /* 0x000000171c2c7819 */ /* 0x000fc600000006ff */
        /* <DEDUP_REMOVED lines=9> */
[----:B------:R-:W-:Y:S01]  /*1150*/  FFMA R28, R37, 1.925963033500011079e-08, R28 ;  /* 0x32a57060251c7823 */ /* 0x000fe2000000001c */
[----:B-1----:R-:W-:-:S03]  /*1160*/  FMUL R44, R44, R29 ;  /* 0x0000001d2c2c7220 */ /* 0x002fc60000400000 */
[----:B------:R-:W0:Y:S01]  /*1170*/  MUFU.EX2 R29, R28 ;  /* 0x0000001c001d7308 */ /* 0x000e220000000800 */
[-C--:B------:R-:W-:Y:S01]  /*1180*/  FFMA.SAT R33, R38, R15.reuse, 0.5 ;  /* 0x3f00000026217423 */ /* 0x080fe2000000200f */
[----:B------:R-:W-:Y:S01]  /*1190*/  SHF.L.U32 R42, R26, 0x17, RZ ;  /* 0x000000171a2a7819 */ /* 0x000fe200000006ff */
[----:B------:R-:W-:Y:S02]  /*11a0*/  FFMA.SAT R31, R39, R15, 0.5 ;  /* 0x3f000000271f7423 */ /* 0x000fe4000000200f */
[----:B------:R-:W-:-:S05]  /*11b0*/  FFMA.RM R26, R33, R14, 12582913 ;  /* 0x4b400001211a7423 */ /* 0x000fca000000400e */
[----:B------:R-:W-:Y:S01]  /*11c0*/  SHF.L.U32 R41, R26, 0x17, RZ ;  /* 0x000000171a297819 */ /* 0x000fe200000006ff */
[----:B0-----:R-:W-:Y:S01]  /*11d0*/  FMUL R42, R42, R29 ;  /* 0x0000001d2a2a7220 */ /* 0x001fe20000400000 */
[----:B------:R-:W-:Y:S01]  /*11e0*/  FADD R29, R26, -12583039 ;  /* 0xcb40007f1a1d7421 */ /* 0x000fe20000000000 */
[----:B------:R-:W-:-:S04]  /*11f0*/  FFMA.RM R26, R31, R14, 12582913 ;  /* 0x4b4000011f1a7423 */ /* 0x000fc8000000400e */
[----:B------:R-:W-:Y:S01]  /*1200*/  FADD R28, R26, -12583039 ;  /* 0xcb40007f1a1c7421 */ /* 0x000fe20000000000 */
[----:B------:R-:W0:Y:S03]  /*1210*/  MUFU.EX2 R30, R30 ;  /* 0x0000001e001e7308 */ /* 0x000e260000000800 */
[----:B------:R-:W-:-:S04]  /*1220*/  FFMA R28, R39, 1.4426950216293334961, -R28 ;  /* 0x3fb8aa3b271c7823 */ /* 0x000fc8000000081c */
[----:B------:R-:W-:-:S04]  /*1230*/  FFMA R28, R39, 1.925963033500011079e-08, R28 ;  /* 0x32a57060271c7823 */ /* 0x000fc8000000001c */
[----:B------:R-:W1:Y:S01]  /*1240*/  MUFU.EX2 R31, R28 ;  /* 0x0000001c001f7308 */ /* 0x000e620000000800 */
[----:B------:R-:W-:Y:S01]  /*1250*/  FFMA R29, R38, 1.4426950216293334961, -R29 ;  /* 0x3fb8aa3b261d7823 */ /* 0x000fe2000000081d */
[----:B------:R-:W-:Y:S01]  /*1260*/  FFMA.SAT R33, R8, R15, 0.5 ;  /* 0x3f00000008217423 */ /* 0x000fe2000000200f */
[----:B------:R-:W-:Y:S02]  /*1270*/  SHF.L.U32 R40, R26, 0x17, RZ ;  /* 0x000000171a287819 */ /* 0x000fe400000006ff */
[----:B------:R-:W-:Y:S01]  /*1280*/  FFMA R29, R38, 1.925963033500011079e-08, R29 ;  /* 0x32a57060261d7823 */ /* 0x000fe2000000001d */
[----:B------:R-:W-:Y:S01]  /*1290*/  FFMA.RM R26, R33, R14, 12582913 ;  /* 0x4b400001211a7423 */ /* 0x000fe2000000400e */
[----:B0-----:R-:W-:Y:S02]  /*12a0*/  FMUL R45, R45, R30 ;  /* 0x0000001e2d2d7220 */ /* 0x001fe40000400000 */
[----:B------:R0:W-:Y:S02]  /*12b0*/  MUFU.EX2 R30, R29 ;  /* 0x0000001d001e7308 */ /* 0x0001e40000000800 */
[----:B0-----:R-:W-:Y:S01]  /*12c0*/  FADD R29, R26, -12583039 ;  /* 0xcb40007f1a1d7421 */ /* 0x001fe20000000000 */
[----:B-1----:R-:W-:Y:S01]  /*12d0*/  FMUL R40, R40, R31 ;  /* 0x0000001f28287220 */ /* 0x002fe20000400000 */
[----:B------:R-:W-:-:S02]  /*12e0*/  FFMA.SAT R31, R9, R15, 0.5 ;  /* 0x3f000000091f7423 */ /* 0x000fc4000000200f */
[----:B------:R-:W-:-:S04]  /*12f0*/  FFMA R29, R8, 1.4426950216293334961, -R29 ;  /* 0x3fb8aa3b081d7823 */ /* 0x000fc8000000081d */
[----:B------:R-:W-:Y:S01]  /*1300*/  FFMA R29, R8, 1.925963033500011079e-08, R29 ;  /* 0x32a57060081d7823 */ /* 0x000fe2000000001d */
[----:B------:R-:W-:Y:S01]  /*1310*/  FFMA.RM R8, R31, R14, 12582913 ;  /* 0x4b4000011f087423 */ /* 0x000fe2000000400e */
[----:B------:R-:W-:-:S03]  /*1320*/  SHF.L.U32 R39, R26, 0x17, RZ ;  /* 0x000000171a277819 */ /* 0x000fc600000006ff */
[----:B------:R-:W-:-:S04]  /*1330*/  FADD R26, R8, -12583039 ;  /* 0xcb40007f081a7421 */ /* 0x000fc80000000000 */
[----:B------:R-:W-:-:S04]  /*1340*/  FFMA R26, R9, 1.4426950216293334961, -R26 ;  /* 0x3fb8aa3b091a7823 */ /* 0x000fc8000000081a */
[----:B------:R-:W-:-:S04]  /*1350*/  FFMA R26, R9, 1.925963033500011079e-08, R26 ;  /* 0x32a57060091a7823 */ /* 0x000fc8000000001a */
[----:B------:R-:W0:Y:S01]  /*1360*/  MUFU.EX2 R9, R26 ;  /* 0x0000001a00097308 */ /* 0x000e220000000800 */
[----:B------:R-:W-:Y:S01]  /*1370*/  FFMA.SAT R31, R10, R15, 0.5 ;  /* 0x3f0000000a1f7423 */ /* 0x000fe2000000200f */
[----:B------:R-:W-:-:S03]  /*1380*/  SHF.L.U32 R38, R8, 0x17, RZ ;  /* 0x0000001708267819 */ /* 0x000fc600000006ff */
[----:B------:R-:W-:Y:S02]  /*1390*/  FFMA.RM R8, R31, R14, 12582913 ;  /* 0x4b4000011f087423 */ /* 0x000fe4000000400e */
[----:B0-----:R-:W-:Y:S02]  /*13a0*/  FMUL R38, R38, R9 ;  /* 0x0000000926267220 */ /* 0x001fe40000400000 */
[----:B------:R-:W-:-:S04]  /*13b0*/  FADD R9, R8, -12583039 ;  /* 0xcb40007f08097421 */ /* 0x000fc80000000000 */
[----:B------:R-:W-:-:S04]  /*13c0*/  FFMA R9, R10, 1.4426950216293334961, -R9 ;  /* 0x3fb8aa3b0a097823 */ /* 0x000fc80000000809 */
[----:B------:R-:W-:-:S04]  /*13d0*/  FFMA R9, R10, 1.925963033500011079e-08, R9 ;  /* 0x32a570600a097823 */ /* 0x000fc80000000009 */
[----:B------:R-:W0:Y:S01]  /*13e0*/  MUFU.EX2 R10, R9 ;  /* 0x00000009000a7308 */ /* 0x000e220000000800 */
[----:B------:R-:W-:Y:S01]  /*13f0*/  FMUL R41, R41, R30 ;  /* 0x0000001e29297220 */ /* 0x000fe20000400000 */
[----:B------:R-:W-:Y:S01]  /*1400*/  SHF.L.U32 R37, R8, 0x17, RZ ;  /* 0x0000001708257819 */ /* 0x000fe200000006ff */
[----:B------:R-:W-:-:S05]  /*1410*/  FFMA R52, R3, R5, R52 ;  /* 0x0000000503347223 */ /* 0x000fca0000000034 */
[----:B------:R1:W-:Y:S01]  /*1420*/  MUFU.EX2 R30, R29 ;  /* 0x0000001d001e7308 */ /* 0x0003e20000000800 */
[-C--:B------:R-:W-:Y:S01]  /*1430*/  FFMA.SAT R5, R12, R15.reuse, 0.5 ;  /* 0x3f0000000c057423 */ /* 0x080fe2000000200f */
[----:B-1----:R-:W-:Y:S01]  /*1440*/  FFMA.SAT R29, R11, R15, 0.5 ;  /* 0x3f0000000b1d7423 */ /* 0x002fe2000000200f */
[----:B0-----:R-:W-:-:S03]  /*1450*/  FMUL R37, R37, R10 ;  /* 0x0000000a25257220 */ /* 0x001fc60000400000 */
[-C--:B------:R-:W-:Y:S01]  /*1460*/  FFMA.RM R8, R29, R14.reuse, 12582913 ;  /* 0x4b4000011d087423 */ /* 0x080fe2000000400e */
[----:B------:R-:W-:-:S03]  /*1470*/  FFMA.RM R5, R5, R14, 12582913 ;  /* 0x4b40000105057423 */ /* 0x000fc6000000400e */
[C---:B------:R-:W-:Y:S01]  /*1480*/  FADD R10, R8.reuse, -12583039 ;  /* 0xcb40007f080a7421 */ /* 0x040fe20000000000 */
[----:B------:R-:W-:Y:S01]  /*1490*/  SHF.L.U32 R36, R8, 0x17, RZ ;  /* 0x0000001708247819 */ /* 0x000fe200000006ff */
[C---:B------:R-:W-:Y:S01]  /*14a0*/  FFMA R6, R3.reuse, R6, R51 ;  /* 0x0000000603067223 */ /* 0x040fe20000000033 */
[----:B------:R-:W-:Y:S01]  /*14b0*/  FFMA R8, R3, R7, R53 ;  /* 0x0000000703087223 */ /* 0x000fe20000000035 */
[----:B------:R-:W-:Y:S01]  /*14c0*/  FFMA R10, R11, 1.4426950216293334961, -R10 ;  /* 0x3fb8aa3b0b0a7823 */ /* 0x000fe2000000080a */
[----:B------:R-:W-:Y:S01]  /*14d0*/  FADD R3, R5, -12583039 ;  /* 0xcb40007f05037421 */ /* 0x000fe20000000000 */
[-C--:B------:R-:W-:Y:S01]  /*14e0*/  FFMA.SAT R7, R22, R15.reuse, 0.5 ;  /* 0x3f00000016077423 */ /* 0x080fe2000000200f */
[----:B------:R-:W-:Y:S01]  /*14f0*/  FFMA.SAT R9, R13, R15, 0.5 ;  /* 0x3f0000000d097423 */ /* 0x000fe2000000200f */
[----:B------:R-:W-:Y:S01]  /*1500*/  FFMA R10, R11, 1.925963033500011079e-08, R10 ;  /* 0x32a570600b0a7823 */ /* 0x000fe2000000000a */
[C---:B------:R-:W-:Y:S01]  /*1510*/  FFMA R3, R12.reuse, 1.4426950216293334961, -R3 ;  /* 0x3fb8aa3b0c037823 */ /* 0x040fe20000000803 */
[-C--:B------:R-:W-:Y:S01]  /*1520*/  FFMA.RM R7, R7, R14.reuse, 12582913 ;  /* 0x4b40000107077423 */ /* 0x080fe2000000400e */
[----:B------:R-:W-:Y:S01]  /*1530*/  FFMA.RM R9, R9, R14, 12582913 ;  /* 0x4b40000109097423 */ /* 0x000fe2000000400e */
[----:B------:R0:W1:Y:S01]  /*1540*/  MUFU.EX2 R11, R10 ;  /* 0x0000000a000b7308 */ /* 0x0000620000000800 */
[----:B------:R-:W-:Y:S01]  /*1550*/  FFMA R35, R12, 1.925963033500011079e-08, R3 ;  /* 0x32a570600c237823 */ /* 0x000fe20000000003 */
[----:B------:R-:W-:-:S04]  /*1560*/  FADD R3, R7, -12583039 ;  /* 0xcb40007f07037421 */ /* 0x000fc80000000000 */
[----:B------:R-:W-:Y:S01]  /*1570*/  FFMA R3, R22, 1.4426950216293334961, -R3 ;  /* 0x3fb8aa3b16037823 */ /* 0x000fe20000000803 */
[----:B0-----:R-:W-:-:S03]  /*1580*/  FADD R10, R9, -12583039 ;  /* 0xcb40007f090a7421 */ /* 0x001fc60000000000 */
[----:B------:R-:W-:Y:S01]  /*1590*/  FFMA R22, R22, 1.925963033500011079e-08, R3 ;  /* 0x32a5706016167823 */ /* 0x000fe20000000003 */
[----:B------:R-:W-:Y:S01]  /*15a0*/  FADD R3, RZ, R19 ;  /* 0x00000013ff037221 */ /* 0x000fe20000000000 */
[----:B------:R-:W-:-:S04]  /*15b0*/  FFMA R10, R13, 1.4426950216293334961, -R10 ;  /* 0x3fb8aa3b0d0a7823 */ /* 0x000fc8000000080a */
[----:B------:R-:W-:Y:S01]  /*15c0*/  FFMA R13, R13, 1.925963033500011079e-08, R10 ;  /* 0x32a570600d0d7823 */ /* 0x000fe2000000000a */
[----:B------:R-:W-:Y:S01]  /*15d0*/  FADD R10, R3, R20 ;  /* 0x00000014030a7221 */ /* 0x000fe20000000000 */
[----:B------:R-:W-:Y:S01]  /*15e0*/  FFMA.SAT R3, R23, R15, 0.5 ;  /* 0x3f00000017037423 */ /* 0x000fe2000000200f */
[----:B-1----:R-:W-:Y:S02]  /*15f0*/  FMUL R36, R36, R11 ;  /* 0x0000000b24247220 */ /* 0x002fe40000400000 */
[----:B------:R-:W-:Y:S01]  /*1600*/  FADD R11, R10, R21 ;  /* 0x000000150a0b7221 */ /* 0x000fe20000000000 */
[----:B------:R-:W-:-:S03]  /*1610*/  FFMA.RM R3, R3, R14, 12582913 ;  /* 0x4b40000103037423 */ /* 0x000fc6000000400e */
[----:B------:R-:W-:Y:S01]  /*1620*/  FADD R10, R11, R18 ;  /* 0x000000120b0a7221 */ /* 0x000fe20000000000 */
[----:B------:R-:W-:-:S03]  /*1630*/  FADD R12, R3, -12583039 ;  /* 0xcb40007f030c7421 */ /* 0x000fc60000000000 */
[----:B------:R-:W-:Y:S01]  /*1640*/  FADD R11, R10, R17 ;  /* 0x000000110a0b7221 */ /* 0x000fe20000000000 */
[----:B------:R-:W-:-:S03]  /*1650*/  FFMA R12, R23, 1.4426950216293334961, -R12 ;  /* 0x3fb8aa3b170c7823 */ /* 0x000fc6000000080c */
[----:B------:R-:W-:Y:S01]  /*1660*/  FADD R10, R11, R16 ;  /* 0x000000100b0a7221 */ /* 0x000fe20000000000 */
[----:B------:R-:W-:Y:S01]  /*1670*/  FFMA R23, R23, 1.925963033500011079e-08, R12 ;  /* 0x32a5706017177823 */ /* 0x000fe2000000000c */
[----:B------:R-:W-:Y:S02]  /*1680*/  SHF.L.U32 R27, R27, 0x17, RZ ;  /* 0x000000171b1b7819 */ /* 0x000fe400000006ff */
[----:B------:R-:W-:Y:S01]  /*1690*/  SHF.L.U32 R12, R5, 0x17, RZ ;  /* 0x00000017050c7819 */ /* 0x000fe200000006ff */
[----:B------:R-:W-:Y:S01]  /*16a0*/  FADD R5, R10, R25 ;  /* 0x000000190a057221 */ /* 0x000fe20000000000 */
[----:B------:R-:W0:Y:S01]  /*16b0*/  MUFU.EX2 R32, R32 ;  /* 0x0000002000207308 */ /* 0x000e220000000800 */
[----:B------:R-:W-:Y:S02]  /*16c0*/  FMUL R27, R27, R34 ;  /* 0x000000221b1b7220 */ /* 0x000fe40000400000 */
[----:B------:R-:W-:-:S04]  /*16d0*/  FADD R10, R5, R24 ;  /* 0x00000018050a7221 */ /* 0x000fc80000000000 */
[----:B------:R-:W-:-:S04]  /*16e0*/  FADD R5, R10, R27 ;  /* 0x0000001b0a057221 */ /* 0x000fc80000000000 */
[----:B------:R-:W-:Y:S01]  /*16f0*/  FADD R10, R5, R50 ;  /* 0x00000032050a7221 */ /* 0x000fe20000000000 */
[----:B------:R-:W-:-:S03]  /*1700*/  FFMA.SAT R11, R6, R15, 0.5 ;  /* 0x3f000000060b7423 */ /* 0x000fc6000000200f */
[----:B------:R-:W-:Y:S01]  /*1710*/  FADD R5, R10, R49 ;  /* 0x000000310a057221 */ /* 0x000fe20000000000 */
[----:B------:R-:W1:Y:S01]  /*1720*/  MUFU.EX2 R13, R13 ;  /* 0x0000000d000d7308 */ /* 0x000e620000000800 */
[----:B0-----:R-:W-:Y:S02]  /*1730*/  FMUL R47, R47, R32 ;  /* 0x000000202f2f7220 */ /* 0x001fe40000400000 */
[----:B------:R-:W-:Y:S01]  /*1740*/  FADD R10, R5, R48 ;  /* 0x00000030050a7221 */ /* 0x000fe20000000000 */
[----:B------:R-:W-:-:S03]  /*1750*/  FFMA.RM R5, R11, R14, 12582913 ;  /* 0x4b4000010b057423 */ /* 0x000fc6000000400e */
[----:B------:R-:W-:Y:S01]  /*1760*/  FADD R11, R10, R47 ;  /* 0x0000002f0a0b7221 */ /* 0x000fe20000000000 */
[----:B------:R-:W-:Y:S01]  /*1770*/  SHF.L.U32 R34, R9, 0x17, RZ ;  /* 0x0000001709227819 */ /* 0x000fe200000006ff */
[----:B------:R-:W-:Y:S02]  /*1780*/  FFMA.SAT R9, R4, R15, 0.5 ;  /* 0x3f00000004097423 */ /* 0x000fe4000000200f */
[----:B------:R-:W-:Y:S02]  /*1790*/  FADD R10, R11, R46 ;  /* 0x0000002e0b0a7221 */ /* 0x000fe40000000000 */
[----:B------:R-:W-:Y:S02]  /*17a0*/  FFMA.RM R9, R9, R14, 12582913 ;  /* 0x4b40000109097423 */ /* 0x000fe4000000400e */
[----:B------:R-:W-:Y:S01]  /*17b0*/  FADD R11, R10, R45 ;  /* 0x0000002d0a0b7221 */ /* 0x000fe20000000000 */
[----:B------:R-:W-:Y:S01]  /*17c0*/  SHF.L.U32 R33, R7, 0x17, RZ ;  /* 0x0000001707217819 */ /* 0x000fe200000006ff */
[----:B-1----:R-:W-:-:S02]  /*17d0*/  FMUL R34, R34, R13 ;  /* 0x0000000d22227220 */ /* 0x002fc40000400000 */
[----:B------:R-:W-:Y:S01]  /*17e0*/  FADD R10, R11, R44 ;  /* 0x0000002c0b0a7221 */ /* 0x000fe20000000000 */
[----:B------:R-:W-:Y:S01]  /*17f0*/  FADD R13, R9, -12583039 ;  /* 0xcb40007f090d7421 */ /* 0x000fe20000000000 */
[----:B------:R-:W-:Y:S02]  /*1800*/  FFMA.SAT R7, R52, R15, 0.5 ;  /* 0x3f00000034077423 */ /* 0x000fe4000000200f */
[----:B------:R-:W-:Y:S01]  /*1810*/  FADD R11, R10, R43 ;  /* 0x0000002b0a0b7221 */ /* 0x000fe20000000000 */
[C---:B------:R-:W-:Y:S01]  /*1820*/  FFMA R13, R4.reuse, 1.4426950216293334961, -R13 ;  /* 0x3fb8aa3b040d7823 */ /* 0x040fe2000000080d */
[----:B------:R-:W-:Y:S02]  /*1830*/  FFMA.RM R7, R7, R14, 12582913 ;  /* 0x4b40000107077423 */ /* 0x000fe4000000400e */
[----:B------:R-:W-:Y:S01]  /*1840*/  FADD R10, R11, R42 ;  /* 0x0000002a0b0a7221 */ /* 0x000fe20000000000 */
[----:B------:R-:W-:Y:S01]  /*1850*/  FFMA R4, R4, 1.925963033500011079e-08, R13 ;  /* 0x32a5706004047823 */ /* 0x000fe2000000000d */
[----:B------:R-:W-:-:S02]  /*1860*/  FADD R13, R7, -12583039 ;  /* 0xcb40007f070d7421 */ /* 0x000fc40000000000 */
[----:B------:R-:W-:Y:S01]  /*1870*/  FADD R11, R10, R41 ;  /* 0x000000290a0b7221 */ /* 0x000fe20000000000 */
[----:B------:R-:W0:Y:S01]  /*1880*/  MUFU.EX2 R35, R35 ;  /* 0x0000002300237308 */ /* 0x000e220000000800 */
[C---:B------:R-:W-:Y:S01]  /*1890*/  FFMA R13, R52.reuse, 1.4426950216293334961, -R13 ;  /* 0x3fb8aa3b340d7823 */ /* 0x040fe2000000080d */
[----:B------:R-:W-:Y:S01]  /*18a0*/  FMUL R39, R39, R30 ;  /* 0x0000001e27277220 */ /* 0x000fe20000400000 */
[----:B------:R-:W-:Y:S02]  /*18b0*/  FADD R10, R11, R40 ;  /* 0x000000280b0a7221 */ /* 0x000fe40000000000 */
[----:B------:R-:W-:Y:S01]  /*18c0*/  FFMA R52, R52, 1.925963033500011079e-08, R13 ;  /* 0x32a5706034347823 */ /* 0x000fe2000000000d */
[----:B------:R-:W-:Y:S01]  /*18d0*/  FADD R13, R5, -12583039 ;  /* 0xcb40007f050d7421 */ /* 0x000fe20000000000 */
[----:B------:R-:W-:Y:S01]  /*18e0*/  FADD R11, R10, R39 ;  /* 0x000000270a0b7221 */ /* 0x000fe20000000000 */
[----:B------:R-:W-:Y:S01]  /*18f0*/  FFMA.SAT R15, R8, R15, 0.5 ;  /* 0x3f000000080f7423 */ /* 0x000fe2000000200f */
[----:B------:R-:W1:Y:S01]  /*1900*/  MUFU.EX2 R22, R22 ;  /* 0x0000001600167308 */ /* 0x000e620000000800 */
[----:B------:R-:W-:Y:S01]  /*1910*/  FFMA R13, R6, 1.4426950216293334961, -R13 ;  /* 0x3fb8aa3b060d7823 */ /* 0x000fe2000000080d */
[----:B------:R-:W-:Y:S01]  /*1920*/  FADD R10, R11, R38 ;  /* 0x000000260b0a7221 */ /* 0x000fe20000000000 */
[----:B------:R-:W-:-:S02]  /*1930*/  FFMA.RM R14, R15, R14, 12582913 ;  /* 0x4b4000010f0e7423 */ /* 0x000fc4000000400e */
[----:B------:R-:W-:Y:S01]  /*1940*/  FFMA R6, R6, 1.925963033500011079e-08, R13 ;  /* 0x32a5706006067823 */ /* 0x000fe2000000000d */
[----:B------:R-:W-:Y:S02]  /*1950*/  FADD R11, R10, R37 ;  /* 0x000000250a0b7221 */ /* 0x000fe40000000000 */
[----:B------:R-:W2:Y:S01]  /*1960*/  MUFU.EX2 R23, R23 ;  /* 0x0000001700177308 */ /* 0x000ea20000000800 */
[----:B------:R-:W-:Y:S01]  /*1970*/  FADD R13, R14, -12583039 ;  /* 0xcb40007f0e0d7421 */ /* 0x000fe20000000000 */
[----:B0-----:R-:W-:Y:S01]  /*1980*/  FMUL R35, R12, R35 ;  /* 0x000000230c237220 */ /* 0x001fe20000400000 */
[----:B------:R-:W-:Y:S02]  /*1990*/  FADD R10, R11, R36 ;  /* 0x000000240b0a7221 */ /* 0x000fe40000000000 */
[----:B------:R-:W-:-:S03]  /*19a0*/  FFMA R13, R8, 1.4426950216293334961, -R13 ;  /* 0x3fb8aa3b080d7823 */ /* 0x000fc6000000080d */
[----:B------:R-:W0:Y:S01]  /*19b0*/  MUFU.EX2 R4, R4 ;  /* 0x0000000400047308 */ /* 0x000e220000000800 */
[----:B------:R-:W-:Y:S01]  /*19c0*/  FADD R11, R10, R35 ;  /* 0x000000230a0b7221 */ /* 0x000fe20000000000 */
[----:B------:R-:W-:Y:S01]  /*19d0*/  FFMA R8, R8, 1.925963033500011079e-08, R13 ;  /* 0x32a5706008087823 */ /* 0x000fe2000000000d */
[----:B------:R-:W-:-:S05]  /*19e0*/  SHF.L.U32 R32, R3, 0x17, RZ ;  /* 0x0000001703207819 */ /* 0x000fca00000006ff */
[----:B------:R-:W3:Y:S01]  /*19f0*/  MUFU.EX2 R52, R52 ;  /* 0x0000003400347308 */ /* 0x000ee20000000800 */
[----:B-1----:R-:W-:Y:S01]  /*1a00*/  FMUL R33, R33, R22 ;  /* 0x0000001621217220 */ /* 0x002fe20000400000 */
[----:B------:R-:W-:Y:S01]  /*1a10*/  FADD R10, R11, R34 ;  /* 0x000000220b0a7221 */ /* 0x000fe20000000000 */
[----:B------:R-:W-:-:S05]  /*1a20*/  SHF.L.U32 R11, R9, 0x17, RZ ;  /* 0x00000017090b7819 */ /* 0x000fca00000006ff */
[----:B------:R3:W1:Y:S01]  /*1a30*/  MUFU.EX2 R3, R6 ;  /* 0x0000000600037308 */ /* 0x0006620000000800 */
[----:B--2---:R-:W-:Y:S01]  /*1a40*/  FMUL R32, R32, R23 ;  /* 0x0000001720207220 */ /* 0x004fe20000400000 */
[----:B------:R-:W-:Y:S01]  /*1a50*/  FADD R9, R10, R33 ;  /* 0x000000210a097221 */ /* 0x000fe20000000000 */
[----:B------:R-:W-:Y:S01]  /*1a60*/  SHF.L.U32 R13, R7, 0x17, RZ ;  /* 0x00000017070d7819 */ /* 0x000fe200000006ff */
[----:B0-----:R-:W-:-:S04]  /*1a70*/  FMUL R7, R11, R4 ;  /* 0x000000040b077220 */ /* 0x001fc80000400000 */
[----:B------:R-:W0:Y:S01]  /*1a80*/  MUFU.EX2 R8, R8 ;  /* 0x0000000800087308 */ /* 0x000e220000000800 */
[----:B------:R-:W-:Y:S01]  /*1a90*/  FADD R4, R9, R32 ;  /* 0x0000002009047221 */ /* 0x000fe20000000000 */
[----:B------:R-:W-:Y:S01]  /*1aa0*/  SHF.L.U32 R10, R5, 0x17, RZ ;  /* 0x00000017050a7819 */ /* 0x000fe200000006ff */
[----:B---3--:R-:W-:Y:S02]  /*1ab0*/  FMUL R6, R13, R52 ;  /* 0x000000340d067220 */ /* 0x008fe40000400000 */
[----:B------:R-:W-:Y:S01]  /*1ac0*/  FADD R9, R4, R7 ;  /* 0x0000000704097221 */ /* 0x000fe20000000000 */
[----:B------:R-:W-:Y:S01]  /*1ad0*/  SHF.L.U32 R11, R14, 0x17, RZ ;  /* 0x000000170e0b7819 */ /* 0x000fe200000006ff */
[----:B-1----:R-:W-:Y:S02]  /*1ae0*/  FMUL R5, R10, R3 ;  /* 0x000000030a057220 */ /* 0x002fe40000400000 */
[----:B------:R-:W-:-:S04]  /*1af0*/  FADD R10, R9, R6 ;  /* 0x00000006090a7221 */ /* 0x000fc80000000000 */
[----:B------:R-:W-:Y:S01]  /*1b00*/  FADD R3, R10, R5 ;  /* 0x000000050a037221 */ /* 0x000fe20000000000 */
[----:B0-----:R-:W-:-:S04]  /*1b10*/  FMUL R4, R11, R8 ;  /* 0x000000080b047220 */ /* 0x001fc80000400000 */
[----:B------:R-:W-:-:S05]  /*1b20*/  FADD R3, R3, R4 ;  /* 0x0000000403037221 */ /* 0x000fca0000000000 */
[----:B------:R-:W-:-:S04]  /*1b30*/  IADD3 R8, PT, PT, R3, 0x1800000, RZ ;  /* 0x0180000003087810 */ /* 0x000fc80007ffe0ff */
[----:B------:R-:W-:-:S04]  /*1b40*/  LOP3.LUT R8, R8, 0x7f800000, RZ, 0xc0, !PT ;  /* 0x7f80000008087812 */ /* 0x000fc800078ec0ff */
[----:B------:R-:W-:Y:S01]  /*1b50*/  ISETP.GT.U32.AND P0, PT, R8, 0x1ffffff, PT ;  /* 0x01ffffff0800780c */ /* 0x000fe20003f04070 */
[----:B------:R-:W-:-:S12]  /*1b60*/  BSSY.RECONVERGENT B0, `(.L_x_0) ;  /* 0x0000009000007945 */ /* 0x000fd80003800200 */
[----:B------:R-:W-:Y:S05]  /*1b70*/  @P0 BRA `(.L_x_1) ;  /* 0x00000000000c0947 */ /* 0x000fea0003800000 */
[----:B------:R-:W-:-:S07]  /*1b80*/  MOV R10, 0x1ba0 ;  /* 0x00001ba0000a7802 */ /* 0x000fce0000000f00 */
[----:B------:R-:W-:Y:S05]  /*1b90*/  CALL.REL.NOINC `($__internal_0_$__cuda_sm20_rcp_rn_f32_slowpath) ;  /* 0x0000000400747944 */ /* 0x000fea0003c00000 */
[----:B------:R-:W-:Y:S05]  /*1ba0*/  BRA `(.L_x_2) ;  /* 0x0000000000107947 */ /* 0x000fea0003800000 */
.L_x_1:
[----:B------:R-:W0:Y:S02]  /*1bb0*/  MUFU.RCP R8, R3 ;  /* 0x0000000300087308 */ /* 0x000e240000001000 */
[----:B0-----:R-:W-:-:S04]  /*1bc0*/  FFMA R9, R3, R8, -1 ;  /* 0xbf80000003097423 */ /* 0x001fc80000000008 */
[----:B------:R-:W-:-:S04]  /*1bd0*/  FADD.FTZ R9, -R9, -RZ ;  /* 0x800000ff09097221 */ /* 0x000fc80000010100 */
[----:B------:R-:W-:-:S07]  /*1be0*/  FFMA R3, R8, R9, R8 ;  /* 0x0000000908037223 */ /* 0x000fce0000000008 */
.L_x_2:
[----:B------:R-:W-:Y:S05]  /*1bf0*/  BSYNC.RECONVERGENT B0 ;  /* 0x0000000000007941 */ /* 0x000fea0003800200 */
.L_x_0:
[----:B------:R-:W0:Y:S04]  /*1c00*/  LDS.128 R8, [R2+UR5] ;  /* 0x0000000502087984 */ /* 0x000e280008000c00 */
[----:B------:R-:W-:Y:S01]  /*1c10*/  LDS.128 R28, [R2+UR5+0xb0] ;  /* 0x0000b005021c7984 */ /* 0x000fe20008000c00 */
[----:B0-----:R-:W-:-:S04]  /*1c20*/  FFMA R13, R19, R8, RZ ;  /* 0x00000008130d7223 */ /* 0x001fc800000000ff */
[----:B------:R-:W-:Y:S02]  /*1c30*/  FFMA R8, R20, R9, R13 ;  /* 0x0000000914087223 */ /* 0x000fe4000000000d */
[----:B------:R-:W0:Y:S02]  /*1c40*/  LDS.128 R12, [R2+UR5+0x80] ;  /* 0x00008005020c7984 */ /* 0x000e240008000c00 */
[----:B------:R-:W-:Y:S01]  /*1c50*/  FFMA R9, R21, R10, R8 ;  /* 0x0000000a15097223 */ /* 0x000fe20000000008 */
[----:B0-----:R-:W-:-:S04]  /*1c60*/  FFMA R12, R19, R12, RZ ;  /* 0x0000000c130c7223 */ /* 0x001fc800000000ff */
[----:B------:R-:W-:Y:S01]  /*1c70*/  FFMA R13, R20, R13, R12 ;  /* 0x0000000d140d7223 */ /* 0x000fe2000000000c */
[----:B------:R-:W-:Y:S02]  /*1c80*/  FFMA R12, R18, R11, R9 ;  /* 0x0000000b120c7223 */ /* 0x000fe40000000009 */
[----:B------:R-:W0:Y:S01]  /*1c90*/  LDS.128 R8, [R2+UR5+0x10] ;  /* 0x0000100502087984 */ /* 0x000e220008000c00 */
[----:B------:R-:W-:-:S03]  /*1ca0*/  FFMA R14, R21, R14, R13 ;  /* 0x0000000e150e7223 */ /* 0x000fc6000000000d */
[----:B------:R-:W1:Y:S01]  /*1cb0*/  LDS.128 R20, [R2+UR5+0x90] ;  /* 0x0000900502147984 */ /* 0x000e620008000c00 */
[----:B------:R-:W-:Y:S01]  /*1cc0*/  FFMA R15, R18, R15, R14 ;  /* 0x0000000f120f7223 */ /* 0x000fe2000000000e */
[----:B0-----:R-:W-:-:S03]  /*1cd0*/  FFMA R13, R17, R8, R12 ;  /* 0x00000008110d7223 */ /* 0x001fc6000000000c */
[----:B-1----:R-:W-:Y:S01]  /*1ce0*/  FFMA R20, R17, R20, R15 ;  /* 0x0000001411147223 */ /* 0x002fe2000000000f */
[C---:B------:R-:W-:Y:S02]  /*1cf0*/  FFMA R8, R16.reuse, R9, R13 ;  /* 0x0000000910087223 */ /* 0x040fe4000000000d */
[----:B------:R-:W0:Y:S01]  /*1d00*/  LDS.128 R12, [R2+UR5+0x20] ;  /* 0x00002005020c7984 */ /* 0x000e220008000c00 */
[----:B------:R-:W-:Y:S01]  /*1d10*/  FFMA R21, R16, R21, R20 ;  /* 0x0000001510157223 */ /* 0x000fe20000000014 */
[C---:B------:R-:W-:Y:S02]  /*1d20*/  FFMA R9, R25.reuse, R10, R8 ;  /* 0x0000000a19097223 */ /* 0x040fe40000000008 */
[----:B------:R-:W1:Y:S01]  /*1d30*/  LDS.128 R16, [R2+UR5+0xa0] ;  /* 0x0000a00502107984 */ /* 0x000e620008000c00 */
[----:B------:R-:W-:Y:S01]  /*1d40*/  FFMA R22, R25, R22, R21 ;  /* 0x0000001619167223 */ /* 0x000fe20000000015 */
[----:B------:R-:W-:-:S03]  /*1d50*/  FFMA R8, R24, R11, R9 ;  /* 0x0000000b18087223 */ /* 0x000fc60000000009 */
[----:B------:R-:W-:Y:S01]  /*1d60*/  FFMA R23, R24, R23, R22 ;  /* 0x0000001718177223 */ /* 0x000fe20000000016 */
[----:B0-----:R-:W-:-:S03]  /*1d70*/  FFMA R9, R27, R12, R8 ;  /* 0x0000000c1b097223 */ /* 0x001fc60000000008 */
[----:B-1----:R-:W-:Y:S01]  /*1d80*/  FFMA R16, R27, R16, R23 ;  /* 0x000000101b107223 */ /* 0x002fe20000000017 */
[C---:B------:R-:W-:Y:S01]  /*1d90*/  FFMA R8, R50.reuse, R13, R9 ;  /* 0x0000000d32087223 */ /* 0x040fe20000000009 */
[----:B------:R-:W0:Y:S02]  /*1da0*/  LDS.128 R24, [R2+UR5+0x30] ;  /* 0x0000300502187984 */ /* 0x000e240008000c00 */
[----:B------:R-:W-:Y:S01]  /*1db0*/  FFMA R17, R50, R17, R16 ;  /* 0x0000001132117223 */ /* 0x000fe20000000010 */
[C---:B------:R-:W-:Y:S01]  /*1dc0*/  FFMA R13, R49.reuse, R14, R8 ;  /* 0x0000000e310d7223 */ /* 0x040fe20000000008 */
[----:B------:R-:W-:Y:S02]  /*1dd0*/  LDS.128 R20, [R2+UR5+0x50] ;  /* 0x0000500502147984 */ /* 0x000fe40008000c00 */
[----:B------:R-:W-:Y:S01]  /*1de0*/  FFMA R18, R49, R18, R17 ;  /* 0x0000001231127223 */ /* 0x000fe20000000011 */
[C---:B------:R-:W-:Y:S01]  /*1df0*/  FFMA R16, R48.reuse, R15, R13 ;  /* 0x0000000f30107223 */ /* 0x040fe2000000000d */
[----:B------:R-:W1:Y:S02]  /*1e00*/  LDS.128 R8, [R2+UR5+0x40] ;  /* 0x0000400502087984 */ /* 0x000e640008000c00 */
[----:B------:R-:W-:-:S02]  /*1e10*/  FFMA R19, R48, R19, R18 ;  /* 0x0000001330137223 */ /* 0x000fc40000000012 */
[----:B------:R-:W2:Y:S02]  /*1e20*/  LDS.128 R12, [R2+UR5+0xc0] ;  /* 0x0000c005020c7984 */ /* 0x000ea40008000c00 */
[----:B------:R-:W-:-:S04]  /*1e30*/  FFMA R28, R47, R28, R19 ;  /* 0x0000001c2f1c7223 */ /* 0x000fc80000000013 */
[----:B------:R-:W-:-:S04]  /*1e40*/  FFMA R29, R46, R29, R28 ;  /* 0x0000001d2e1d7223 */ /* 0x000fc8000000001c */
[----:B------:R-:W-:-:S04]  /*1e50*/  FFMA R30, R45, R30, R29 ;  /* 0x0000001e2d1e7223 */ /* 0x000fc8000000001d */
[----:B------:R-:W-:Y:S01]  /*1e60*/  FFMA R31, R44, R31, R30 ;  /* 0x0000001f2c1f7223 */ /* 0x000fe2000000001e */
[----:B0-----:R-:W-:-:S04]  /*1e70*/  FFMA R17, R47, R24, R16 ;  /* 0x000000182f117223 */ /* 0x001fc80000000010 */
[----:B------:R-:W-:-:S04]  /*1e80*/  FFMA R16, R46, R25, R17 ;  /* 0x000000192e107223 */ /* 0x000fc80000000011 */
[----:B------:R-:W-:Y:S02]  /*1e90*/  FFMA R25, R45, R26, R16 ;  /* 0x0000001a2d197223 */ /* 0x000fe40000000010 */
[----:B------:R-:W0:Y:S02]  /*1ea0*/  LDS.128 R16, [R2+UR5+0xd0] ;  /* 0x0000d00502107984 */ /* 0x000e240008000c00 */
[----:B------:R-:W-:-:S04]  /*1eb0*/  FFMA R24, R44, R27, R25 ;  /* 0x0000001b2c187223 */ /* 0x000fc80000000019 */
[C---:B-1----:R-:W-:Y:S01]  /*1ec0*/  FFMA R25, R43.reuse, R8, R24 ;  /* 0x000000082b197223 */ /* 0x042fe20000000018 */
[----:B--2---:R-:W-:Y:S02]  /*1ed0*/  FFMA R43, R43, R12, R31 ;  /* 0x0000000c2b2b7223 */ /* 0x004fe4000000001f */
[----:B------:R-:W-:Y:S01]  /*1ee0*/  LDS.128 R28, [R2+UR5+0xe0] ;  /* 0x0000e005021c7984 */ /* 0x000fe20008000c00 */
[C---:B------:R-:W-:Y:S01]  /*1ef0*/  FFMA R8, R42.reuse, R9, R25 ;  /* 0x000000092a087223 */ /* 0x040fe20000000019 */
[----:B------:R-:W-:Y:S02]  /*1f00*/  FFMA R13, R42, R13, R43 ;  /* 0x0000000d2a0d7223 */ /* 0x000fe4000000002b */
[----:B------:R-:W1:Y:S01]  /*1f10*/  LDS.128 R24, [R2+UR5+0x60] ;  /* 0x0000600502187984 */ /* 0x000e620008000c00 */
[C---:B------:R-:W-:Y:S01]  /*1f20*/  FFMA R9, R41.reuse, R10, R8 ;  /* 0x0000000a29097223 */ /* 0x040fe20000000008 */
[----:B------:R-:W-:-:S03]  /*1f30*/  FFMA R14, R41, R14, R13 ;  /* 0x0000000e290e7223 */ /* 0x000fc6000000000d */
[C---:B------:R-:W-:Y:S01]  /*1f40*/  FFMA R42, R40.reuse, R11, R9 ;  /* 0x0000000b282a7223 */ /* 0x040fe20000000009 */
[----:B------:R-:W-:Y:S01]  /*1f50*/  FFMA R43, R40, R15, R14 ;  /* 0x0000000f282b7223 */ /* 0x000fe2000000000e */
[----:B------:R-:W2:Y:S02]  /*1f60*/  LDS.128 R8, [R2+UR5+0x70] ;  /* 0x0000700502087984 */ /* 0x000ea40008000c00 */
[C---:B------:R-:W-:Y:S02]  /*1f70*/  FFMA R41, R39.reuse, R20, R42 ;  /* 0x0000001427297223 */ /* 0x040fe4000000002a */
[----:B------:R3:W4:Y:S01]  /*1f80*/  LDS.128 R12, [R2+UR5+0xf0] ;  /* 0x0000f005020c7984 */ /* 0x0007220008000c00 */
[----:B0-----:R-:W-:Y:S01]  /*1f90*/  FFMA R20, R39, R16, R43 ;  /* 0x0000001027147223 */ /* 0x001fe2000000002b */
[----:B------:R-:W-:-:S03]  /*1fa0*/  FFMA R16, R38, R21, R41 ;  /* 0x0000001526107223 */ /* 0x000fc60000000029 */
[----:B------:R-:W-:Y:S01]  /*1fb0*/  FFMA R21, R38, R17, R20 ;  /* 0x0000001126157223 */ /* 0x000fe20000000014 */
[----:B------:R-:W-:-:S03]  /*1fc0*/  FFMA R17, R37, R22, R16 ;  /* 0x0000001625117223 */ /* 0x000fc60000000010 */
[----:B------:R-:W-:Y:S01]  /*1fd0*/  FFMA R18, R37, R18, R21 ;  /* 0x0000001225127223 */ /* 0x000fe20000000015 */
[----:B------:R-:W-:-:S03]  /*1fe0*/  FFMA R16, R36, R23, R17 ;  /* 0x0000001724107223 */ /* 0x000fc60000000011 */
[----:B------:R-:W-:Y:S01]  /*1ff0*/  FFMA R19, R36, R19, R18 ;  /* 0x0000001324137223 */ /* 0x000fe20000000012 */
[----:B-1----:R-:W-:-:S03]  /*2000*/  FFMA R17, R35, R24, R16 ;  /* 0x0000001823117223 */ /* 0x002fc60000000010 */
[----:B------:R-:W-:Y:S01]  /*2010*/  FFMA R28, R35, R28, R19 ;  /* 0x0000001c231c7223 */ /* 0x000fe20000000013 */
[C---:B---3--:R-:W-:Y:S02]  /*2020*/  FFMA R2, R34.reuse, R25, R17 ;  /* 0x0000001922027223 */ /* 0x048fe40000000011 */
[----:B------:R-:W0:Y:S01]  /*2030*/  LDC.64 R16, c[0x0][0x3a8] ;  /* 0x0000ea00ff107b82 */ /* 0x000e220000000a00 */
[----:B------:R-:W-:Y:S01]  /*2040*/  FFMA R29, R34, R29, R28 ;  /* 0x0000001d221d7223 */ /* 0x000fe2000000001c */
[----:B------:R-:W-:-:S03]  /*2050*/  FFMA R19, R33, R26, R2 ;  /* 0x0000001a21137223 */ /* 0x000fc60000000002 */
[----:B------:R-:W-:Y:S01]  /*2060*/  FFMA R30, R33, R30, R29 ;  /* 0x0000001e211e7223 */ /* 0x000fe2000000001d */
[----:B------:R-:W-:-:S03]  /*2070*/  FFMA R2, R32, R27, R19 ;  /* 0x0000001b20027223 */ /* 0x000fc60000000013 */
[----:B------:R-:W-:Y:S01]  /*2080*/  FFMA R31, R32, R31, R30 ;  /* 0x0000001f201f7223 */ /* 0x000fe2000000001e */
[----:B--2---:R-:W-:-:S03]  /*2090*/  FFMA R19, R7, R8, R2 ;  /* 0x0000000807137223 */ /* 0x004fc60000000002 */
[----:B----4-:R-:W-:Y:S01]  /*20a0*/  FFMA R12, R7, R12, R31 ;  /* 0x0000000c070c7223 */ /* 0x010fe2000000001f */
[----:B------:R-:W-:-:S03]  /*20b0*/  FFMA R2, R6, R9, R19 ;  /* 0x0000000906027223 */ /* 0x000fc60000000013 */
[----:B------:R-:W-:Y:S01]  /*20c0*/  FFMA R13, R6, R13, R12 ;  /* 0x0000000d060d7223 */ /* 0x000fe2000000000c */
[----:B------:R-:W-:-:S03]  /*20d0*/  FFMA R7, R5, R10, R2 ;  /* 0x0000000a05077223 */ /* 0x000fc60000000002 */
[----:B------:R-:W-:Y:S01]  /*20e0*/  FFMA R14, R5, R14, R13 ;  /* 0x0000000e050e7223 */ /* 0x000fe2000000000d */
[----:B------:R-:W-:Y:S01]  /*20f0*/  FFMA R2, R4, R11, R7 ;  /* 0x0000000b04027223 */ /* 0x000fe20000000007 */
[----:B0-----:R-:W-:-:S04]  /*2100*/  IMAD.WIDE R16, R0, 0x4, R16 ;  /* 0x0000000400107825 */ /* 0x001fc800078e0210 */
[----:B------:R-:W-:Y:S01]  /*2110*/  FFMA R14, R4, R15, R14 ;  /* 0x0000000f040e7223 */ /* 0x000fe2000000000e */
[----:B------:R-:W-:-:S03]  /*2120*/  FMUL R5, R2, R3 ;  /* 0x0000000302057220 */ /* 0x000fc60000400000 */
[----:B------:R-:W-:Y:S02]  /*2130*/  FMUL R3, R14, R3 ;  /* 0x000000030e037220 */ /* 0x000fe40000400000 */
[----:B------:R-:W-:Y:S04]  /*2140*/  STG.E desc[UR8][R16.64], R5 ;  /* 0x0000000510007986 */ /* 0x000fe8000c101908 */
[----:B------:R-:W-:Y:S01]  /*2150*/  STG.E desc[UR8][R16.64+0x4], R3 ;  /* 0x0000040310007986 */ /* 0x000fe2000c101908 */
[----:B------:R-:W-:Y:S05]  /*2160*/  EXIT ;  /* 0x000000000000794d */ /* 0x000fea0003800000 */
        .weak           $__internal_0_$__cuda_sm20_rcp_rn_f32_slowpath
        .type           $__internal_0_$__cuda_sm20_rcp_rn_f32_slowpath,@function
        .size           $__internal_0_$__cuda_sm20_rcp_rn_f32_slowpath,(.L_x_8 - $__internal_0_$__cuda_sm20_rcp_rn_f32_slowpath)
$__internal_0_$__cuda_sm20_rcp_rn_f32_slowpath:
[----:B------:R-:W-:Y:S01]  /*2170*/  SHF.L.U32 R8, R3, 0x1, RZ ;  /* 0x0000000103087819 */ /* 0x000fe200000006ff */
[----:B------:R-:W-:Y:S03]  /*2180*/  BSSY.RECONVERGENT B1, `(.L_x_3) ;  /* 0x0000030000017945 */ /* 0x000fe60003800200 */
[----:B------:R-:W-:-:S04]  /*2190*/  SHF.R.U32.HI R8, RZ, 0x18, R8 ;  /* 0x00000018ff087819 */ /* 0x000fc80000011608 */
[----:B------:R-:W-:-:S13]  /*21a0*/  ISETP.NE.U32.AND P0, PT, R8, RZ, PT ;  /* 0x000000ff0800720c */ /* 0x000fda0003f05070 */
[----:B------:R-:W-:Y:S05]  /*21b0*/  @P0 BRA `(.L_x_4) ;  /* 0x0000000000280947 */ /* 0x000fea0003800000 */
[----:B------:R-:W-:-:S04]  /*21c0*/  SHF.L.U32 R8, R3, 0x1, RZ ;  /* 0x0000000103087819 */ /* 0x000fc800000006ff */
[----:B------:R-:W-:-:S13]  /*21d0*/  ISETP.NE.AND P0, PT, R8, RZ, PT ;  /* 0x000000ff0800720c */ /* 0x000fda0003f05270 */
[----:B------:R-:W-:Y:S01]  /*21e0*/  @P0 FFMA R11, R3, 1.84467440737095516160e+19, RZ ;  /* 0x5f800000030b0823 */ /* 0x000fe200000000ff */
[----:B------:R-:W-:Y:S08]  /*21f0*/  @!P0 MUFU.RCP R9, R3 ;  /* 0x0000000300098308 */ /* 0x000ff00000001000 */
[----:B------:R-:W0:Y:S02]  /*2200*/  @P0 MUFU.RCP R8, R11 ;  /* 0x0000000b00080308 */ /* 0x000e240000001000 */
[----:B0-----:R-:W-:-:S04]  /*2210*/  @P0 FFMA R12, R11, R8, -1 ;  /* 0xbf8000000b0c0423 */ /* 0x001fc80000000008 */
[----:B------:R-:W-:-:S04]  /*2220*/  @P0 FADD.FTZ R13, -R12, -RZ ;  /* 0x800000ff0c0d0221 */ /* 0x000fc80000010100 */
[----:B------:R-:W-:-:S04]  /*2230*/  @P0 FFMA R8, R8, R13, R8 ;  /* 0x0000000d08080223 */ /* 0x000fc80000000008 */
[----:B------:R-:W-:Y:S01]  /*2240*/  @P0 FFMA R9, R8, 1.84467440737095516160e+19, RZ ;  /* 0x5f80000008090823 */ /* 0x000fe200000000ff */
[----:B------:R-:W-:Y:S06]  /*2250*/  BRA `(.L_x_5) ;  /* 0x0000000000887947 */ /* 0x000fec0003800000 */
.L_x_4:
[----:B------:R-:W-:-:S04]  /*2260*/  IADD3 R9, PT, PT, R8, -0xfd, RZ ;  /* 0xffffff0308097810 */ /* 0x000fc80007ffe0ff */
[----:B------:R-:W-:-:S13]  /*2270*/  ISETP.GT.U32.AND P0, PT, R9, 0x1, PT ;  /* 0x000000010900780c */ /* 0x000fda0003f04070 */
[----:B------:R-:W-:Y:S05]  /*2280*/  @P0 BRA `(.L_x_6) ;  /* 0x0000000000780947 */ /* 0x000fea0003800000 */
[----:B------:R-:W-:Y:S01]  /*2290*/  LOP3.LUT R11, R3, 0x7fffff, RZ, 0xc0, !PT ;  /* 0x007fffff030b7812 */ /* 0x000fe200078ec0ff */
[----:B------:R-:W-:-:S03]  /*22a0*/  HFMA2 R22, -RZ, RZ, 0, 1.78813934326171875e-07 ;  /* 0x00000003ff167431 */ /* 0x000fc600000001ff */
[----:B------:R-:W-:-:S04]  /*22b0*/  LOP3.LUT R11, R11, 0x3f800000, RZ, 0xfc, !PT ;  /* 0x3f8000000b0b7812 */ /* 0x000fc800078efcff */
[----:B------:R-:W0:Y:S01]  /*22c0*/  MUFU.RCP R12, R11 ;  /* 0x0000000b000c7308 */ /* 0x000e220000001000 */
[----:B------:R-:W-:Y:S01]  /*22d0*/  SHF.L.U32 R15, R22, R9, RZ ;  /* 0x00000009160f7219 */ /* 0x000fe200000006ff */
[----:B0-----:R-:W-:-:S04]  /*22e0*/  FFMA R13, R11, R12, -1 ;  /* 0xbf8000000b0d7423 */ /* 0x001fc8000000000c */
[----:B------:R-:W-:-:S04]  /*22f0*/  FADD.FTZ R13, -R13, -RZ ;  /* 0x800000ff0d0d7221 */ /* 0x000fc80000010100 */
[CCC-:B------:R-:W-:Y:S01]  /*2300*/  FFMA.RM R14, R12.reuse, R13.reuse, R12.reuse ;  /* 0x0000000d0c0e7223 */ /* 0x1c0fe2000000400c */
[----:B------:R-:W-:-:S04]  /*2310*/  FFMA.RP R13, R12, R13, R12 ;  /* 0x0000000d0c0d7223 */ /* 0x000fc8000000800c */
[C---:B------:R-:W-:Y:S02]  /*2320*/  LOP3.LUT R12, R14.reuse, 0x7fffff, RZ, 0xc0, !PT ;  /* 0x007fffff0e0c7812 */ /* 0x040fe400078ec0ff */
[----:B------:R-:W-:Y:S02]  /*2330*/  FSETP.NEU.FTZ.AND P0, PT, R14, R13, PT ;  /* 0x0000000d0e00720b */ /* 0x000fe40003f1d000 */
[----:B------:R-:W-:Y:S02]  /*2340*/  LOP3.LUT R12, R12, 0x800000, RZ, 0xfc, !PT ;  /* 0x008000000c0c7812 */ /* 0x000fe400078efcff */
[----:B------:R-:W-:Y:S02]  /*2350*/  SEL R13, RZ, 0xffffffff, !P0 ;  /* 0xffffffffff0d7807 */ /* 0x000fe40004000000 */
[----:B------:R-:W-:Y:S02]  /*2360*/  LOP3.LUT R14, R15, R12, RZ, 0xc0, !PT ;  /* 0x0000000c0f0e7212 */ /* 0x000fe400078ec0ff */
[----:B------:R-:W-:-:S02]  /*2370*/  IADD3 R13, PT, PT, -R13, RZ, RZ ;  /* 0x000000ff0d0d7210 */ /* 0x000fc40007ffe1ff */
[-C--:B------:R-:W-:Y:S02]  /*2380*/  SHF.R.U32.HI R14, RZ, R9.reuse, R14 ;  /* 0x00000009ff0e7219 */ /* 0x080fe4000001160e */
[----:B------:R-:W-:Y:S02]  /*2390*/  LOP3.LUT P1, RZ, R13, R9, R12, 0xf8, !PT ;  /* 0x000000090dff7212 */ /* 0x000fe4000782f80c */
[C---:B------:R-:W-:Y:S02]  /*23a0*/  LOP3.LUT P0, RZ, R14.reuse, 0x1, RZ, 0xc0, !PT ;  /* 0x000000010eff7812 */ /* 0x040fe4000780c0ff */
[----:B------:R-:W-:-:S04]  /*23b0*/  LOP3.LUT P2, RZ, R14, 0x2, RZ, 0xc0, !PT ;  /* 0x000000020eff7812 */ /* 0x000fc8000784c0ff */
[----:B------:R-:W-:Y:S02]  /*23c0*/  PLOP3.LUT P0, PT, P0, P1, P2, 0xe0, 0x0 ;  /* 0x000000000000781c */ /* 0x000fe40000703c20 */
[----:B------:R-:W-:Y:S02]  /*23d0*/  LOP3.LUT P1, RZ, R3, 0x7fffff, RZ, 0xc0, !PT ;  /* 0x007fffff03ff7812 */ /* 0x000fe4000782c0ff */
[----:B------:R-:W-:-:S04]  /*23e0*/  SEL R9, RZ, 0x1, !P0 ;  /* 0x00000001ff097807 */ /* 0x000fc80004000000 */
[----:B------:R-:W-:-:S04]  /*23f0*/  IADD3 R9, PT, PT, -R9, RZ, RZ ;  /* 0x000000ff09097210 */ /* 0x000fc80007ffe1ff */
[----:B------:R-:W-:Y:S02]  /*2400*/  ISETP.GE.AND P0, PT, R9, RZ, PT ;  /* 0x000000ff0900720c */ /* 0x000fe40003f06270 */
[----:B------:R-:W-:-:S04]  /*2410*/  IADD3 R9, PT, PT, R8, -0xfc, RZ ;  /* 0xffffff0408097810 */ /* 0x000fc80007ffe0ff */
[----:B------:R-:W-:-:S07]  /*2420*/  SHF.R.U32.HI R12, RZ, R9, R12 ;  /* 0x00000009ff0c7219 */ /* 0x000fce000001160c */
[----:B------:R-:W-:-:S04]  /*2430*/  @!P0 IADD3 R12, PT, PT, R12, 0x1, RZ ;  /* 0x000000010c0c8810 */ /* 0x000fc80007ffe0ff */
[----:B------:R-:W-:-:S04]  /*2440*/  @!P1 SHF.L.U32 R12, R12, 0x1, RZ ;  /* 0x000000010c0c9819 */ /* 0x000fc800000006ff */
[----:B------:R-:W-:Y:S01]  /*2450*/  LOP3.LUT R9, R12, 0x80000000, R3, 0xf8, !PT ;  /* 0x800000000c097812 */ /* 0x000fe200078ef803 */
[----:B------:R-:W-:Y:S06]  /*2460*/  BRA `(.L_x_5) ;  /* 0x0000000000047947 */ /* 0x000fec0003800000 */
.L_x_6:
[----:B------:R0:W1:Y:S02]  /*2470*/  MUFU.RCP R9, R3 ;  /* 0x0000000300097308 */ /* 0x0000640000001000 */
.L_x_5:
[----:B------:R-:W-:Y:S05]  /*2480*/  BSYNC.RECONVERGENT B1 ;  /* 0x0000000000017941 */ /* 0x000fea0003800200 */
.L_x_3:
[----:B01----:R-:W-:Y:S01]  /*2490*/  MOV R3, R9 ;  /* 0x0000000900037202 */ /* 0x003fe20000000f00 */
[----:B------:R-:W-:Y:S01]  /*24a0*/  HFMA2 R9, -RZ, RZ, 0, 0 ;  /* 0x00000000ff097431 */ /* 0x000fe200000001ff */
[----:B------:R-:W-:-:S04]  /*24b0*/  MOV R8, R10 ;  /* 0x0000000a00087202 */ /* 0x000fc80000000f00 */
[----:B------:R-:W-:Y:S05]  /*24c0*/  RET.REL.NODEC R8 `(_Z14attention_2x32iPKfS0_S0_S0_Pf) ;  /* 0xffffffd808cc7950 */ /* 0x000fea0003c3ffff */
.L_x_7:
[----:B------:R-:W-:-:S00]  /*24d0*/  BRA `(.L_x_7) ;  /* 0xfffffffc00fc7947 */ /* 0x000fc0000383ffff */
[----:B------:R-:W-:-:S00]  /*24e0*/  NOP ;  /* 0x0000000000007918 */ /* 0x000fc00000000000 */
        /* <DEDUP_REMOVED lines=9> */
.L_x_8:


//--------------------- .nv.shared._Z14attention_2x32iPKfS0_S0_S0_Pf --------------------------
	.section	.nv.shared._Z14attention_2x32iPKfS0_S0_S0_Pf,"aw",@nobits
	.sectionflags	@""
	.align	4
.nv.shared._Z14attention_2x32iPKfS0_S0_S0_Pf:
	.zero		3072


//--------------------- .nv.shared.reserved.0     --------------------------
	.section	.nv.shared.reserved.0,"aw",@nobits
	.weak		__nv_reservedSMEM_offset_0_alias
	.size		__nv_reservedSMEM_offset_0_alias, 0, 64
	.other		__nv_reservedSMEM_offset_0_alias,@"STO_CUDA_RESERVED_SHARED STV_DEFAULT"
__nv_reservedSMEM_offset_0_alias:
	.zero		0
	.zero		64


//--------------------- .nv.constant0._Z14attention_2x32iPKfS0_S0_S0_Pf --------------------------
	.section	.nv.constant0._Z14attention_2x32iPKfS0_S0_S0_Pf,"a",@progbits
	.sectionflags	@""
	.align	4
.nv.constant0._Z14attention_2x32iPKfS0_S0_S0_Pf:
	.zero		944


//--------------------- SYMBOLS --------------------------

	.type		.nv.reservedSmem.offset0,@object
	.size		.nv.reservedSmem.offset0,0x4
	.type		.nv.reservedSmem.cap,@object
	.size		.nv.reservedSmem.cap,0x4
